//
// Generated by NVIDIA NVVM Compiler
//
// Compiler Build ID: CL-36424714
// Cuda compilation tools, release 13.0, V13.0.88
// Based on NVVM 20.0.0
//

.version 9.0
.target sm_100
.address_size 64

	// .globl	_Z3atbPKdS0_Pdiii

.visible .entry _Z3atbPKdS0_Pdiii(
	.param .u64 .ptr .align 1 _Z3atbPKdS0_Pdiii_param_0,
	.param .u64 .ptr .align 1 _Z3atbPKdS0_Pdiii_param_1,
	.param .u64 .ptr .align 1 _Z3atbPKdS0_Pdiii_param_2,
	.param .u32 _Z3atbPKdS0_Pdiii_param_3,
	.param .u32 _Z3atbPKdS0_Pdiii_param_4,
	.param .u32 _Z3atbPKdS0_Pdiii_param_5
)
{
	.reg .pred 	%p<39>;
	.reg .b32 	%r<264>;
	.reg .b64 	%rd<229>;
	.reg .b64 	%fd<373>;

	ld.param.u64 	%rd5, [_Z3atbPKdS0_Pdiii_param_0];
	ld.param.u64 	%rd6, [_Z3atbPKdS0_Pdiii_param_1];
	ld.param.u64 	%rd4, [_Z3atbPKdS0_Pdiii_param_2];
	ld.param.u32 	%r111, [_Z3atbPKdS0_Pdiii_param_3];
	ld.param.u32 	%r114, [_Z3atbPKdS0_Pdiii_param_4];
	cvta.to.global.u64 	%rd1, %rd6;
	cvta.to.global.u64 	%rd2, %rd5;
	cvta.to.global.u64 	%rd3, %rd4;
	mov.u32 	%r115, %ctaid.y;
	mov.u32 	%r116, %ntid.y;
	mov.u32 	%r117, %tid.y;
	mad.lo.s32 	%r118, %r115, %r116, %r117;
	shl.b32 	%r1, %r118, 1;
	mov.u32 	%r119, %ctaid.x;
	shl.b32 	%r2, %r119, 1;
	mov.u32 	%r3, %ntid.x;
	mov.u32 	%r4, %tid.x;
	mad.lo.s32 	%r5, %r2, %r3, %r4;
	or.b32  	%r6, %r1, 1;
	setp.ge.s32 	%p1, %r6, %r111;
	add.s32 	%r120, %r5, %r3;
	setp.ge.u32 	%p2, %r120, %r114;
	or.pred  	%p3, %p1, %p2;
	@%p3 bra 	$L__BB0_9;
	ld.param.u32 	%r226, [_Z3atbPKdS0_Pdiii_param_5];
	shr.u32 	%r191, %r226, 31;
	add.s32 	%r192, %r226, %r191;
	and.b32  	%r193, %r192, -2;
	sub.s32 	%r230, %r226, %r193;
	setp.gt.s32 	%p34, %r230, 0;
	mov.f64 	%fd334, 0d0000000000000000;
	mov.f64 	%fd335, %fd334;
	mov.f64 	%fd336, %fd334;
	mov.f64 	%fd337, %fd334;
	@%p34 bra 	$L__BB0_46;
$L__BB0_2:
	ld.param.u32 	%r227, [_Z3atbPKdS0_Pdiii_param_5];
	setp.ge.s32 	%p35, %r230, %r227;
	@%p35 bra 	$L__BB0_8;
	ld.param.u32 	%r228, [_Z3atbPKdS0_Pdiii_param_5];
	not.b32 	%r194, %r230;
	add.s32 	%r9, %r228, %r194;
	and.b32  	%r195, %r9, 2;
	setp.ne.s32 	%p36, %r195, 0;
	@%p36 bra 	$L__BB0_5;
	mad.lo.s32 	%r196, %r230, %r111, %r1;
	mul.wide.s32 	%rd186, %r196, 8;
	add.s64 	%rd187, %rd2, %rd186;
	ld.global.f64 	%fd278, [%rd187];
	mul.lo.s32 	%r197, %r230, %r114;
	add.s32 	%r198, %r197, %r5;
	mul.wide.s32 	%rd188, %r198, 8;
	add.s64 	%rd189, %rd1, %rd188;
	ld.global.f64 	%fd279, [%rd189];
	fma.rn.f64 	%fd280, %fd278, %fd279, %fd335;
	ld.global.f64 	%fd281, [%rd187+8];
	fma.rn.f64 	%fd282, %fd281, %fd279, %fd334;
	add.s32 	%r199, %r120, %r197;
	mul.wide.u32 	%rd190, %r199, 8;
	add.s64 	%rd191, %rd1, %rd190;
	ld.global.f64 	%fd283, [%rd191];
	fma.rn.f64 	%fd284, %fd278, %fd283, %fd336;
	fma.rn.f64 	%fd285, %fd283, %fd281, %fd337;
	add.s32 	%r200, %r196, %r111;
	mul.wide.u32 	%rd192, %r200, 8;
	add.s64 	%rd193, %rd2, %rd192;
	ld.global.f64 	%fd286, [%rd193];
	mul.wide.s32 	%rd194, %r114, 8;
	add.s64 	%rd195, %rd189, %rd194;
	ld.global.f64 	%fd287, [%rd195];
	fma.rn.f64 	%fd335, %fd286, %fd287, %fd280;
	ld.global.f64 	%fd288, [%rd193+8];
	fma.rn.f64 	%fd334, %fd288, %fd287, %fd282;
	add.s32 	%r201, %r199, %r114;
	mul.wide.u32 	%rd196, %r201, 8;
	add.s64 	%rd197, %rd1, %rd196;
	ld.global.f64 	%fd289, [%rd197];
	fma.rn.f64 	%fd336, %fd286, %fd289, %fd284;
	fma.rn.f64 	%fd337, %fd289, %fd288, %fd285;
	add.s32 	%r230, %r230, 2;
$L__BB0_5:
	setp.lt.u32 	%p37, %r9, 2;
	@%p37 bra 	$L__BB0_8;
	mul.lo.s32 	%r202, %r230, %r114;
	add.s32 	%r203, %r4, %r202;
	mad.lo.s32 	%r204, %r3, %r2, %r3;
	add.s32 	%r236, %r203, %r204;
	add.s32 	%r205, %r202, %r114;
	add.s32 	%r206, %r4, %r205;
	add.s32 	%r235, %r206, %r204;
	add.s32 	%r207, %r230, 2;
	mad.lo.s32 	%r208, %r114, %r207, %r4;
	add.s32 	%r234, %r208, %r204;
	add.s32 	%r209, %r230, 3;
	mad.lo.s32 	%r210, %r114, %r209, %r4;
	add.s32 	%r233, %r210, %r204;
	add.s32 	%r232, %r5, %r202;
	mad.lo.s32 	%r231, %r230, %r111, %r1;
	mul.wide.s32 	%rd204, %r111, 8;
	mul.wide.s32 	%rd206, %r114, 8;
$L__BB0_7:
	ld.param.u32 	%r229, [_Z3atbPKdS0_Pdiii_param_5];
	mul.wide.s32 	%rd198, %r231, 8;
	add.s64 	%rd199, %rd2, %rd198;
	ld.global.f64 	%fd290, [%rd199];
	mul.wide.s32 	%rd200, %r232, 8;
	add.s64 	%rd201, %rd1, %rd200;
	ld.global.f64 	%fd291, [%rd201];
	fma.rn.f64 	%fd292, %fd290, %fd291, %fd335;
	ld.global.f64 	%fd293, [%rd199+8];
	fma.rn.f64 	%fd294, %fd293, %fd291, %fd334;
	mul.wide.u32 	%rd202, %r236, 8;
	add.s64 	%rd203, %rd1, %rd202;
	ld.global.f64 	%fd295, [%rd203];
	fma.rn.f64 	%fd296, %fd290, %fd295, %fd336;
	fma.rn.f64 	%fd297, %fd295, %fd293, %fd337;
	add.s64 	%rd205, %rd199, %rd204;
	ld.global.f64 	%fd298, [%rd205];
	add.s64 	%rd207, %rd201, %rd206;
	ld.global.f64 	%fd299, [%rd207];
	fma.rn.f64 	%fd300, %fd298, %fd299, %fd292;
	ld.global.f64 	%fd301, [%rd205+8];
	fma.rn.f64 	%fd302, %fd301, %fd299, %fd294;
	mul.wide.u32 	%rd208, %r235, 8;
	add.s64 	%rd209, %rd1, %rd208;
	ld.global.f64 	%fd303, [%rd209];
	fma.rn.f64 	%fd304, %fd298, %fd303, %fd296;
	fma.rn.f64 	%fd305, %fd303, %fd301, %fd297;
	add.s64 	%rd210, %rd205, %rd204;
	ld.global.f64 	%fd306, [%rd210];
	add.s64 	%rd211, %rd207, %rd206;
	ld.global.f64 	%fd307, [%rd211];
	fma.rn.f64 	%fd308, %fd306, %fd307, %fd300;
	ld.global.f64 	%fd309, [%rd210+8];
	fma.rn.f64 	%fd310, %fd309, %fd307, %fd302;
	mul.wide.u32 	%rd212, %r234, 8;
	add.s64 	%rd213, %rd1, %rd212;
	ld.global.f64 	%fd311, [%rd213];
	fma.rn.f64 	%fd312, %fd306, %fd311, %fd304;
	fma.rn.f64 	%fd313, %fd311, %fd309, %fd305;
	add.s64 	%rd214, %rd210, %rd204;
	ld.global.f64 	%fd314, [%rd214];
	add.s64 	%rd215, %rd211, %rd206;
	ld.global.f64 	%fd315, [%rd215];
	fma.rn.f64 	%fd335, %fd314, %fd315, %fd308;
	ld.global.f64 	%fd316, [%rd214+8];
	fma.rn.f64 	%fd334, %fd316, %fd315, %fd310;
	mul.wide.u32 	%rd216, %r233, 8;
	add.s64 	%rd217, %rd1, %rd216;
	ld.global.f64 	%fd317, [%rd217];
	fma.rn.f64 	%fd336, %fd314, %fd317, %fd312;
	fma.rn.f64 	%fd337, %fd317, %fd316, %fd313;
	add.s32 	%r230, %r230, 4;
	shl.b32 	%r211, %r114, 2;
	add.s32 	%r236, %r236, %r211;
	add.s32 	%r235, %r235, %r211;
	add.s32 	%r234, %r234, %r211;
	add.s32 	%r233, %r233, %r211;
	add.s32 	%r232, %r232, %r211;
	shl.b32 	%r212, %r111, 2;
	add.s32 	%r231, %r231, %r212;
	setp.lt.s32 	%p38, %r230, %r229;
	@%p38 bra 	$L__BB0_7;
$L__BB0_8:
	ld.param.u64 	%rd228, [_Z3atbPKdS0_Pdiii_param_2];
	mul.lo.s32 	%r213, %r114, %r1;
	add.s32 	%r214, %r213, %r5;
	cvta.to.global.u64 	%rd218, %rd228;
	mul.wide.s32 	%rd219, %r214, 8;
	add.s64 	%rd220, %rd218, %rd219;
	st.global.f64 	[%rd220], %fd335;
	mul.wide.s32 	%rd221, %r114, 8;
	add.s64 	%rd222, %rd220, %rd221;
	st.global.f64 	[%rd222], %fd334;
	add.s32 	%r215, %r120, %r213;
	mul.wide.u32 	%rd223, %r215, 8;
	add.s64 	%rd224, %rd218, %rd223;
	st.global.f64 	[%rd224], %fd336;
	add.s32 	%r216, %r215, %r114;
	mul.wide.u32 	%rd225, %r216, 8;
	add.s64 	%rd226, %rd218, %rd225;
	st.global.f64 	[%rd226], %fd337;
	bra.uni 	$L__BB0_45;
$L__BB0_9:
	setp.ge.s32 	%p4, %r6, %r111;
	setp.ge.s32 	%p5, %r5, %r114;
	or.pred  	%p6, %p4, %p5;
	@%p6 bra 	$L__BB0_21;
	ld.param.u32 	%r223, [_Z3atbPKdS0_Pdiii_param_5];
	shr.u32 	%r178, %r223, 31;
	add.s32 	%r179, %r223, %r178;
	and.b32  	%r180, %r179, -2;
	sub.s32 	%r242, %r223, %r180;
	setp.gt.s32 	%p27, %r242, 0;
	mov.f64 	%fd350, 0d0000000000000000;
	mov.f64 	%fd351, %fd350;
	@%p27 bra 	$L__BB0_47;
$L__BB0_11:
	ld.param.u32 	%r224, [_Z3atbPKdS0_Pdiii_param_5];
	setp.ge.s32 	%p28, %r242, %r224;
	@%p28 bra 	$L__BB0_20;
	ld.param.u32 	%r225, [_Z3atbPKdS0_Pdiii_param_5];
	not.b32 	%r181, %r242;
	add.s32 	%r33, %r225, %r181;
	shr.u32 	%r182, %r33, 1;
	add.s32 	%r34, %r182, 1;
	setp.lt.u32 	%p29, %r33, 6;
	@%p29 bra 	$L__BB0_15;
	mad.lo.s32 	%r240, %r242, %r114, %r5;
	shl.b32 	%r36, %r114, 3;
	mad.lo.s32 	%r239, %r242, %r111, %r1;
	shl.b32 	%r38, %r111, 3;
	and.b32  	%r183, %r34, -4;
	neg.s32 	%r238, %r183;
	mul.wide.s32 	%rd140, %r111, 8;
	mul.wide.s32 	%rd142, %r114, 8;
$L__BB0_14:
	.pragma "nounroll";
	mul.wide.s32 	%rd136, %r239, 8;
	add.s64 	%rd137, %rd2, %rd136;
	ld.global.f64 	%fd207, [%rd137];
	mul.wide.s32 	%rd138, %r240, 8;
	add.s64 	%rd139, %rd1, %rd138;
	ld.global.f64 	%fd208, [%rd139];
	fma.rn.f64 	%fd209, %fd207, %fd208, %fd350;
	ld.global.f64 	%fd210, [%rd137+8];
	fma.rn.f64 	%fd211, %fd210, %fd208, %fd351;
	add.s64 	%rd141, %rd137, %rd140;
	ld.global.f64 	%fd212, [%rd141];
	add.s64 	%rd143, %rd139, %rd142;
	ld.global.f64 	%fd213, [%rd143];
	fma.rn.f64 	%fd214, %fd212, %fd213, %fd209;
	ld.global.f64 	%fd215, [%rd141+8];
	fma.rn.f64 	%fd216, %fd215, %fd213, %fd211;
	add.s64 	%rd144, %rd141, %rd140;
	ld.global.f64 	%fd217, [%rd144];
	add.s64 	%rd145, %rd143, %rd142;
	ld.global.f64 	%fd218, [%rd145];
	fma.rn.f64 	%fd219, %fd217, %fd218, %fd214;
	ld.global.f64 	%fd220, [%rd144+8];
	fma.rn.f64 	%fd221, %fd220, %fd218, %fd216;
	add.s64 	%rd146, %rd144, %rd140;
	ld.global.f64 	%fd222, [%rd146];
	add.s64 	%rd147, %rd145, %rd142;
	ld.global.f64 	%fd223, [%rd147];
	fma.rn.f64 	%fd224, %fd222, %fd223, %fd219;
	ld.global.f64 	%fd225, [%rd146+8];
	fma.rn.f64 	%fd226, %fd225, %fd223, %fd221;
	add.s64 	%rd148, %rd146, %rd140;
	ld.global.f64 	%fd227, [%rd148];
	add.s64 	%rd149, %rd147, %rd142;
	ld.global.f64 	%fd228, [%rd149];
	fma.rn.f64 	%fd229, %fd227, %fd228, %fd224;
	ld.global.f64 	%fd230, [%rd148+8];
	fma.rn.f64 	%fd231, %fd230, %fd228, %fd226;
	add.s64 	%rd150, %rd148, %rd140;
	ld.global.f64 	%fd232, [%rd150];
	add.s64 	%rd151, %rd149, %rd142;
	ld.global.f64 	%fd233, [%rd151];
	fma.rn.f64 	%fd234, %fd232, %fd233, %fd229;
	ld.global.f64 	%fd235, [%rd150+8];
	fma.rn.f64 	%fd236, %fd235, %fd233, %fd231;
	add.s64 	%rd152, %rd150, %rd140;
	ld.global.f64 	%fd237, [%rd152];
	add.s64 	%rd153, %rd151, %rd142;
	ld.global.f64 	%fd238, [%rd153];
	fma.rn.f64 	%fd239, %fd237, %fd238, %fd234;
	ld.global.f64 	%fd240, [%rd152+8];
	fma.rn.f64 	%fd241, %fd240, %fd238, %fd236;
	add.s64 	%rd154, %rd152, %rd140;
	ld.global.f64 	%fd242, [%rd154];
	add.s64 	%rd155, %rd153, %rd142;
	ld.global.f64 	%fd243, [%rd155];
	fma.rn.f64 	%fd350, %fd242, %fd243, %fd239;
	ld.global.f64 	%fd244, [%rd154+8];
	fma.rn.f64 	%fd351, %fd244, %fd243, %fd241;
	add.s32 	%r242, %r242, 8;
	add.s32 	%r240, %r240, %r36;
	add.s32 	%r239, %r239, %r38;
	add.s32 	%r238, %r238, 4;
	setp.ne.s32 	%p30, %r238, 0;
	@%p30 bra 	$L__BB0_14;
$L__BB0_15:
	and.b32  	%r184, %r34, 3;
	setp.eq.s32 	%p31, %r184, 0;
	@%p31 bra 	$L__BB0_20;
	setp.eq.s32 	%p32, %r184, 1;
	@%p32 bra 	$L__BB0_18;
	mad.lo.s32 	%r185, %r242, %r111, %r1;
	mul.wide.s32 	%rd156, %r185, 8;
	add.s64 	%rd157, %rd2, %rd156;
	ld.global.f64 	%fd246, [%rd157];
	mad.lo.s32 	%r186, %r242, %r114, %r5;
	mul.wide.s32 	%rd158, %r186, 8;
	add.s64 	%rd159, %rd1, %rd158;
	ld.global.f64 	%fd247, [%rd159];
	fma.rn.f64 	%fd248, %fd246, %fd247, %fd350;
	ld.global.f64 	%fd249, [%rd157+8];
	fma.rn.f64 	%fd250, %fd249, %fd247, %fd351;
	mul.wide.s32 	%rd160, %r111, 8;
	add.s64 	%rd161, %rd157, %rd160;
	ld.global.f64 	%fd251, [%rd161];
	mul.wide.s32 	%rd162, %r114, 8;
	add.s64 	%rd163, %rd159, %rd162;
	ld.global.f64 	%fd252, [%rd163];
	fma.rn.f64 	%fd253, %fd251, %fd252, %fd248;
	ld.global.f64 	%fd254, [%rd161+8];
	fma.rn.f64 	%fd255, %fd254, %fd252, %fd250;
	add.s64 	%rd164, %rd161, %rd160;
	ld.global.f64 	%fd256, [%rd164];
	add.s64 	%rd165, %rd163, %rd162;
	ld.global.f64 	%fd257, [%rd165];
	fma.rn.f64 	%fd258, %fd256, %fd257, %fd253;
	ld.global.f64 	%fd259, [%rd164+8];
	fma.rn.f64 	%fd260, %fd259, %fd257, %fd255;
	add.s64 	%rd166, %rd164, %rd160;
	ld.global.f64 	%fd261, [%rd166];
	add.s64 	%rd167, %rd165, %rd162;
	ld.global.f64 	%fd262, [%rd167];
	fma.rn.f64 	%fd350, %fd261, %fd262, %fd258;
	ld.global.f64 	%fd263, [%rd166+8];
	fma.rn.f64 	%fd351, %fd263, %fd262, %fd260;
	add.s32 	%r242, %r242, 4;
$L__BB0_18:
	and.b32  	%r187, %r33, 2;
	setp.ne.s32 	%p33, %r187, 0;
	@%p33 bra 	$L__BB0_20;
	mad.lo.s32 	%r188, %r242, %r111, %r1;
	mul.wide.s32 	%rd168, %r188, 8;
	add.s64 	%rd169, %rd2, %rd168;
	ld.global.f64 	%fd264, [%rd169];
	mad.lo.s32 	%r189, %r242, %r114, %r5;
	mul.wide.s32 	%rd170, %r189, 8;
	add.s64 	%rd171, %rd1, %rd170;
	ld.global.f64 	%fd265, [%rd171];
	fma.rn.f64 	%fd266, %fd264, %fd265, %fd350;
	ld.global.f64 	%fd267, [%rd169+8];
	fma.rn.f64 	%fd268, %fd267, %fd265, %fd351;
	mul.wide.s32 	%rd172, %r111, 8;
	add.s64 	%rd173, %rd169, %rd172;
	ld.global.f64 	%fd269, [%rd173];
	mul.wide.s32 	%rd174, %r114, 8;
	add.s64 	%rd175, %rd171, %rd174;
	ld.global.f64 	%fd270, [%rd175];
	fma.rn.f64 	%fd350, %fd269, %fd270, %fd266;
	ld.global.f64 	%fd271, [%rd173+8];
	fma.rn.f64 	%fd351, %fd271, %fd270, %fd268;
$L__BB0_20:
	mad.lo.s32 	%r190, %r114, %r1, %r5;
	mul.wide.s32 	%rd176, %r190, 8;
	add.s64 	%rd177, %rd3, %rd176;
	st.global.f64 	[%rd177], %fd350;
	mul.wide.s32 	%rd178, %r114, 8;
	add.s64 	%rd179, %rd177, %rd178;
	st.global.f64 	[%rd179], %fd351;
	bra.uni 	$L__BB0_45;
$L__BB0_21:
	setp.ge.u32 	%p7, %r120, %r114;
	setp.ge.s32 	%p8, %r1, %r111;
	or.pred  	%p9, %p8, %p7;
	@%p9 bra 	$L__BB0_33;
	ld.param.u32 	%r220, [_Z3atbPKdS0_Pdiii_param_5];
	shr.u32 	%r134, %r220, 31;
	add.s32 	%r135, %r220, %r134;
	and.b32  	%r136, %r135, -2;
	sub.s32 	%r256, %r220, %r136;
	setp.gt.s32 	%p20, %r256, 0;
	mov.f64 	%fd364, 0d0000000000000000;
	mov.f64 	%fd365, %fd364;
	@%p20 bra 	$L__BB0_48;
$L__BB0_23:
	ld.param.u32 	%r221, [_Z3atbPKdS0_Pdiii_param_5];
	setp.ge.s32 	%p21, %r256, %r221;
	@%p21 bra 	$L__BB0_32;
	ld.param.u32 	%r222, [_Z3atbPKdS0_Pdiii_param_5];
	not.b32 	%r137, %r256;
	add.s32 	%r52, %r222, %r137;
	shr.u32 	%r138, %r52, 1;
	add.s32 	%r53, %r138, 1;
	setp.lt.u32 	%p22, %r52, 6;
	@%p22 bra 	$L__BB0_27;
	mul.lo.s32 	%r139, %r256, %r114;
	add.s32 	%r140, %r4, %r139;
	mad.lo.s32 	%r141, %r3, %r2, %r3;
	add.s32 	%r254, %r140, %r141;
	add.s32 	%r142, %r139, %r114;
	add.s32 	%r143, %r4, %r142;
	add.s32 	%r253, %r143, %r141;
	add.s32 	%r144, %r256, 2;
	mad.lo.s32 	%r145, %r114, %r144, %r4;
	add.s32 	%r252, %r145, %r141;
	add.s32 	%r146, %r256, 3;
	mad.lo.s32 	%r147, %r114, %r146, %r4;
	add.s32 	%r251, %r147, %r141;
	add.s32 	%r148, %r256, 4;
	mad.lo.s32 	%r149, %r114, %r148, %r4;
	add.s32 	%r250, %r149, %r141;
	add.s32 	%r150, %r256, 5;
	mad.lo.s32 	%r151, %r114, %r150, %r4;
	add.s32 	%r249, %r151, %r141;
	add.s32 	%r152, %r256, 6;
	mad.lo.s32 	%r153, %r114, %r152, %r4;
	add.s32 	%r248, %r153, %r141;
	add.s32 	%r154, %r256, 7;
	mad.lo.s32 	%r155, %r114, %r154, %r4;
	add.s32 	%r247, %r155, %r141;
	add.s32 	%r246, %r5, %r139;
	mad.lo.s32 	%r245, %r256, %r111, %r1;
	and.b32  	%r156, %r53, -4;
	neg.s32 	%r244, %r156;
	mul.wide.s32 	%rd65, %r111, 8;
	mul.wide.s32 	%rd67, %r114, 8;
$L__BB0_26:
	.pragma "nounroll";
	mul.wide.s32 	%rd59, %r245, 8;
	add.s64 	%rd60, %rd2, %rd59;
	ld.global.f64 	%fd137, [%rd60];
	mul.wide.s32 	%rd61, %r246, 8;
	add.s64 	%rd62, %rd1, %rd61;
	ld.global.f64 	%fd138, [%rd62];
	fma.rn.f64 	%fd139, %fd137, %fd138, %fd364;
	mul.wide.u32 	%rd63, %r254, 8;
	add.s64 	%rd64, %rd1, %rd63;
	ld.global.f64 	%fd140, [%rd64];
	fma.rn.f64 	%fd141, %fd137, %fd140, %fd365;
	add.s64 	%rd66, %rd60, %rd65;
	ld.global.f64 	%fd142, [%rd66];
	add.s64 	%rd68, %rd62, %rd67;
	ld.global.f64 	%fd143, [%rd68];
	fma.rn.f64 	%fd144, %fd142, %fd143, %fd139;
	mul.wide.u32 	%rd69, %r253, 8;
	add.s64 	%rd70, %rd1, %rd69;
	ld.global.f64 	%fd145, [%rd70];
	fma.rn.f64 	%fd146, %fd142, %fd145, %fd141;
	add.s64 	%rd71, %rd66, %rd65;
	ld.global.f64 	%fd147, [%rd71];
	add.s64 	%rd72, %rd68, %rd67;
	ld.global.f64 	%fd148, [%rd72];
	fma.rn.f64 	%fd149, %fd147, %fd148, %fd144;
	mul.wide.u32 	%rd73, %r252, 8;
	add.s64 	%rd74, %rd1, %rd73;
	ld.global.f64 	%fd150, [%rd74];
	fma.rn.f64 	%fd151, %fd147, %fd150, %fd146;
	add.s64 	%rd75, %rd71, %rd65;
	ld.global.f64 	%fd152, [%rd75];
	add.s64 	%rd76, %rd72, %rd67;
	ld.global.f64 	%fd153, [%rd76];
	fma.rn.f64 	%fd154, %fd152, %fd153, %fd149;
	mul.wide.u32 	%rd77, %r251, 8;
	add.s64 	%rd78, %rd1, %rd77;
	ld.global.f64 	%fd155, [%rd78];
	fma.rn.f64 	%fd156, %fd152, %fd155, %fd151;
	add.s64 	%rd79, %rd75, %rd65;
	ld.global.f64 	%fd157, [%rd79];
	add.s64 	%rd80, %rd76, %rd67;
	ld.global.f64 	%fd158, [%rd80];
	fma.rn.f64 	%fd159, %fd157, %fd158, %fd154;
	mul.wide.u32 	%rd81, %r250, 8;
	add.s64 	%rd82, %rd1, %rd81;
	ld.global.f64 	%fd160, [%rd82];
	fma.rn.f64 	%fd161, %fd157, %fd160, %fd156;
	add.s64 	%rd83, %rd79, %rd65;
	ld.global.f64 	%fd162, [%rd83];
	add.s64 	%rd84, %rd80, %rd67;
	ld.global.f64 	%fd163, [%rd84];
	fma.rn.f64 	%fd164, %fd162, %fd163, %fd159;
	mul.wide.u32 	%rd85, %r249, 8;
	add.s64 	%rd86, %rd1, %rd85;
	ld.global.f64 	%fd165, [%rd86];
	fma.rn.f64 	%fd166, %fd162, %fd165, %fd161;
	add.s64 	%rd87, %rd83, %rd65;
	ld.global.f64 	%fd167, [%rd87];
	add.s64 	%rd88, %rd84, %rd67;
	ld.global.f64 	%fd168, [%rd88];
	fma.rn.f64 	%fd169, %fd167, %fd168, %fd164;
	mul.wide.u32 	%rd89, %r248, 8;
	add.s64 	%rd90, %rd1, %rd89;
	ld.global.f64 	%fd170, [%rd90];
	fma.rn.f64 	%fd171, %fd167, %fd170, %fd166;
	add.s64 	%rd91, %rd87, %rd65;
	ld.global.f64 	%fd172, [%rd91];
	add.s64 	%rd92, %rd88, %rd67;
	ld.global.f64 	%fd173, [%rd92];
	fma.rn.f64 	%fd364, %fd172, %fd173, %fd169;
	mul.wide.u32 	%rd93, %r247, 8;
	add.s64 	%rd94, %rd1, %rd93;
	ld.global.f64 	%fd174, [%rd94];
	fma.rn.f64 	%fd365, %fd172, %fd174, %fd171;
	add.s32 	%r256, %r256, 8;
	shl.b32 	%r157, %r114, 3;
	add.s32 	%r254, %r254, %r157;
	add.s32 	%r253, %r253, %r157;
	add.s32 	%r252, %r252, %r157;
	add.s32 	%r251, %r251, %r157;
	add.s32 	%r250, %r250, %r157;
	add.s32 	%r249, %r249, %r157;
	add.s32 	%r248, %r248, %r157;
	add.s32 	%r247, %r247, %r157;
	add.s32 	%r246, %r246, %r157;
	shl.b32 	%r158, %r111, 3;
	add.s32 	%r245, %r245, %r158;
	add.s32 	%r244, %r244, 4;
	setp.ne.s32 	%p23, %r244, 0;
	@%p23 bra 	$L__BB0_26;
$L__BB0_27:
	shr.u32 	%r160, %r52, 1;
	add.s32 	%r161, %r160, 1;
	and.b32  	%r159, %r161, 3;
	setp.eq.s32 	%p24, %r159, 0;
	@%p24 bra 	$L__BB0_32;
	setp.eq.s32 	%p25, %r159, 1;
	@%p25 bra 	$L__BB0_30;
	mad.lo.s32 	%r162, %r256, %r111, %r1;
	mul.wide.s32 	%rd95, %r162, 8;
	add.s64 	%rd96, %rd2, %rd95;
	ld.global.f64 	%fd176, [%rd96];
	mul.lo.s32 	%r163, %r256, %r114;
	add.s32 	%r164, %r163, %r5;
	mul.wide.s32 	%rd97, %r164, 8;
	add.s64 	%rd98, %rd1, %rd97;
	ld.global.f64 	%fd177, [%rd98];
	fma.rn.f64 	%fd178, %fd176, %fd177, %fd364;
	add.s32 	%r165, %r120, %r163;
	mul.wide.u32 	%rd99, %r165, 8;
	add.s64 	%rd100, %rd1, %rd99;
	ld.global.f64 	%fd179, [%rd100];
	fma.rn.f64 	%fd180, %fd176, %fd179, %fd365;
	mul.wide.s32 	%rd101, %r111, 8;
	add.s64 	%rd102, %rd96, %rd101;
	ld.global.f64 	%fd181, [%rd102];
	mul.wide.s32 	%rd103, %r114, 8;
	add.s64 	%rd104, %rd98, %rd103;
	ld.global.f64 	%fd182, [%rd104];
	fma.rn.f64 	%fd183, %fd181, %fd182, %fd178;
	add.s32 	%r166, %r165, %r114;
	mul.wide.u32 	%rd105, %r166, 8;
	add.s64 	%rd106, %rd1, %rd105;
	ld.global.f64 	%fd184, [%rd106];
	fma.rn.f64 	%fd185, %fd181, %fd184, %fd180;
	add.s64 	%rd107, %rd102, %rd101;
	ld.global.f64 	%fd186, [%rd107];
	add.s64 	%rd108, %rd104, %rd103;
	ld.global.f64 	%fd187, [%rd108];
	fma.rn.f64 	%fd188, %fd186, %fd187, %fd183;
	add.s32 	%r167, %r166, %r114;
	mul.wide.u32 	%rd109, %r167, 8;
	add.s64 	%rd110, %rd1, %rd109;
	ld.global.f64 	%fd189, [%rd110];
	fma.rn.f64 	%fd190, %fd186, %fd189, %fd185;
	add.s64 	%rd111, %rd107, %rd101;
	ld.global.f64 	%fd191, [%rd111];
	add.s64 	%rd112, %rd108, %rd103;
	ld.global.f64 	%fd192, [%rd112];
	fma.rn.f64 	%fd364, %fd191, %fd192, %fd188;
	add.s32 	%r168, %r167, %r114;
	mul.wide.u32 	%rd113, %r168, 8;
	add.s64 	%rd114, %rd1, %rd113;
	ld.global.f64 	%fd193, [%rd114];
	fma.rn.f64 	%fd365, %fd191, %fd193, %fd190;
	add.s32 	%r256, %r256, 4;
$L__BB0_30:
	and.b32  	%r169, %r52, 2;
	setp.ne.s32 	%p26, %r169, 0;
	@%p26 bra 	$L__BB0_32;
	mad.lo.s32 	%r170, %r256, %r111, %r1;
	mul.wide.s32 	%rd115, %r170, 8;
	add.s64 	%rd116, %rd2, %rd115;
	ld.global.f64 	%fd194, [%rd116];
	mul.lo.s32 	%r171, %r256, %r114;
	add.s32 	%r172, %r171, %r5;
	mul.wide.s32 	%rd117, %r172, 8;
	add.s64 	%rd118, %rd1, %rd117;
	ld.global.f64 	%fd195, [%rd118];
	fma.rn.f64 	%fd196, %fd194, %fd195, %fd364;
	add.s32 	%r173, %r120, %r171;
	mul.wide.u32 	%rd119, %r173, 8;
	add.s64 	%rd120, %rd1, %rd119;
	ld.global.f64 	%fd197, [%rd120];
	fma.rn.f64 	%fd198, %fd194, %fd197, %fd365;
	mul.wide.s32 	%rd121, %r111, 8;
	add.s64 	%rd122, %rd116, %rd121;
	ld.global.f64 	%fd199, [%rd122];
	mul.wide.s32 	%rd123, %r114, 8;
	add.s64 	%rd124, %rd118, %rd123;
	ld.global.f64 	%fd200, [%rd124];
	fma.rn.f64 	%fd364, %fd199, %fd200, %fd196;
	add.s32 	%r174, %r173, %r114;
	mul.wide.u32 	%rd125, %r174, 8;
	add.s64 	%rd126, %rd1, %rd125;
	ld.global.f64 	%fd201, [%rd126];
	fma.rn.f64 	%fd365, %fd199, %fd201, %fd198;
$L__BB0_32:
	ld.param.u64 	%rd227, [_Z3atbPKdS0_Pdiii_param_2];
	mul.lo.s32 	%r175, %r114, %r1;
	add.s32 	%r176, %r175, %r5;
	cvta.to.global.u64 	%rd127, %rd227;
	mul.wide.s32 	%rd128, %r176, 8;
	add.s64 	%rd129, %rd127, %rd128;
	st.global.f64 	[%rd129], %fd364;
	add.s32 	%r177, %r120, %r175;
	mul.wide.u32 	%rd130, %r177, 8;
	add.s64 	%rd131, %rd127, %rd130;
	st.global.f64 	[%rd131], %fd365;
	bra.uni 	$L__BB0_45;
$L__BB0_33:
	setp.ge.s32 	%p10, %r1, %r111;
	setp.ge.s32 	%p11, %r5, %r114;
	or.pred  	%p12, %p10, %p11;
	@%p12 bra 	$L__BB0_45;
	ld.param.u32 	%r217, [_Z3atbPKdS0_Pdiii_param_5];
	shr.u32 	%r121, %r217, 31;
	add.s32 	%r122, %r217, %r121;
	and.b32  	%r123, %r122, -2;
	sub.s32 	%r262, %r217, %r123;
	setp.gt.s32 	%p13, %r262, 0;
	mov.f64 	%fd372, 0d0000000000000000;
	@%p13 bra 	$L__BB0_49;
$L__BB0_35:
	ld.param.u32 	%r218, [_Z3atbPKdS0_Pdiii_param_5];
	setp.ge.s32 	%p14, %r262, %r218;
	@%p14 bra 	$L__BB0_44;
	ld.param.u32 	%r219, [_Z3atbPKdS0_Pdiii_param_5];
	not.b32 	%r124, %r262;
	add.s32 	%r93, %r219, %r124;
	shr.u32 	%r125, %r93, 1;
	add.s32 	%r94, %r125, 1;
	setp.lt.u32 	%p15, %r93, 6;
	@%p15 bra 	$L__BB0_39;
	mad.lo.s32 	%r260, %r262, %r114, %r5;
	shl.b32 	%r96, %r114, 3;
	mad.lo.s32 	%r259, %r262, %r111, %r1;
	shl.b32 	%r98, %r111, 3;
	and.b32  	%r126, %r94, -4;
	neg.s32 	%r258, %r126;
	mul.wide.s32 	%rd15, %r111, 8;
	mul.wide.s32 	%rd17, %r114, 8;
$L__BB0_38:
	.pragma "nounroll";
	mul.wide.s32 	%rd11, %r259, 8;
	add.s64 	%rd12, %rd2, %rd11;
	ld.global.f64 	%fd92, [%rd12];
	mul.wide.s32 	%rd13, %r260, 8;
	add.s64 	%rd14, %rd1, %rd13;
	ld.global.f64 	%fd93, [%rd14];
	fma.rn.f64 	%fd94, %fd92, %fd93, %fd372;
	add.s64 	%rd16, %rd12, %rd15;
	ld.global.f64 	%fd95, [%rd16];
	add.s64 	%rd18, %rd14, %rd17;
	ld.global.f64 	%fd96, [%rd18];
	fma.rn.f64 	%fd97, %fd95, %fd96, %fd94;
	add.s64 	%rd19, %rd16, %rd15;
	ld.global.f64 	%fd98, [%rd19];
	add.s64 	%rd20, %rd18, %rd17;
	ld.global.f64 	%fd99, [%rd20];
	fma.rn.f64 	%fd100, %fd98, %fd99, %fd97;
	add.s64 	%rd21, %rd19, %rd15;
	ld.global.f64 	%fd101, [%rd21];
	add.s64 	%rd22, %rd20, %rd17;
	ld.global.f64 	%fd102, [%rd22];
	fma.rn.f64 	%fd103, %fd101, %fd102, %fd100;
	add.s64 	%rd23, %rd21, %rd15;
	ld.global.f64 	%fd104, [%rd23];
	add.s64 	%rd24, %rd22, %rd17;
	ld.global.f64 	%fd105, [%rd24];
	fma.rn.f64 	%fd106, %fd104, %fd105, %fd103;
	add.s64 	%rd25, %rd23, %rd15;
	ld.global.f64 	%fd107, [%rd25];
	add.s64 	%rd26, %rd24, %rd17;
	ld.global.f64 	%fd108, [%rd26];
	fma.rn.f64 	%fd109, %fd107, %fd108, %fd106;
	add.s64 	%rd27, %rd25, %rd15;
	ld.global.f64 	%fd110, [%rd27];
	add.s64 	%rd28, %rd26, %rd17;
	ld.global.f64 	%fd111, [%rd28];
	fma.rn.f64 	%fd112, %fd110, %fd111, %fd109;
	add.s64 	%rd29, %rd27, %rd15;
	ld.global.f64 	%fd113, [%rd29];
	add.s64 	%rd30, %rd28, %rd17;
	ld.global.f64 	%fd114, [%rd30];
	fma.rn.f64 	%fd372, %fd113, %fd114, %fd112;
	add.s32 	%r262, %r262, 8;
	add.s32 	%r260, %r260, %r96;
	add.s32 	%r259, %r259, %r98;
	add.s32 	%r258, %r258, 4;
	setp.ne.s32 	%p16, %r258, 0;
	@%p16 bra 	$L__BB0_38;
$L__BB0_39:
	and.b32  	%r127, %r94, 3;
	setp.eq.s32 	%p17, %r127, 0;
	@%p17 bra 	$L__BB0_44;
	setp.eq.s32 	%p18, %r127, 1;
	@%p18 bra 	$L__BB0_42;
	mad.lo.s32 	%r128, %r262, %r111, %r1;
	mul.wide.s32 	%rd31, %r128, 8;
	add.s64 	%rd32, %rd2, %rd31;
	ld.global.f64 	%fd116, [%rd32];
	mad.lo.s32 	%r129, %r262, %r114, %r5;
	mul.wide.s32 	%rd33, %r129, 8;
	add.s64 	%rd34, %rd1, %rd33;
	ld.global.f64 	%fd117, [%rd34];
	fma.rn.f64 	%fd118, %fd116, %fd117, %fd372;
	mul.wide.s32 	%rd35, %r111, 8;
	add.s64 	%rd36, %rd32, %rd35;
	ld.global.f64 	%fd119, [%rd36];
	mul.wide.s32 	%rd37, %r114, 8;
	add.s64 	%rd38, %rd34, %rd37;
	ld.global.f64 	%fd120, [%rd38];
	fma.rn.f64 	%fd121, %fd119, %fd120, %fd118;
	add.s64 	%rd39, %rd36, %rd35;
	ld.global.f64 	%fd122, [%rd39];
	add.s64 	%rd40, %rd38, %rd37;
	ld.global.f64 	%fd123, [%rd40];
	fma.rn.f64 	%fd124, %fd122, %fd123, %fd121;
	add.s64 	%rd41, %rd39, %rd35;
	ld.global.f64 	%fd125, [%rd41];
	add.s64 	%rd42, %rd40, %rd37;
	ld.global.f64 	%fd126, [%rd42];
	fma.rn.f64 	%fd372, %fd125, %fd126, %fd124;
	add.s32 	%r262, %r262, 4;
$L__BB0_42:
	and.b32  	%r130, %r93, 2;
	setp.ne.s32 	%p19, %r130, 0;
	@%p19 bra 	$L__BB0_44;
	mad.lo.s32 	%r131, %r262, %r111, %r1;
	mul.wide.s32 	%rd43, %r131, 8;
	add.s64 	%rd44, %rd2, %rd43;
	ld.global.f64 	%fd127, [%rd44];
	mad.lo.s32 	%r132, %r262, %r114, %r5;
	mul.wide.s32 	%rd45, %r132, 8;
	add.s64 	%rd46, %rd1, %rd45;
	ld.global.f64 	%fd128, [%rd46];
	fma.rn.f64 	%fd129, %fd127, %fd128, %fd372;
	mul.wide.s32 	%rd47, %r111, 8;
	add.s64 	%rd48, %rd44, %rd47;
	ld.global.f64 	%fd130, [%rd48];
	mul.wide.s32 	%rd49, %r114, 8;
	add.s64 	%rd50, %rd46, %rd49;
	ld.global.f64 	%fd131, [%rd50];
	fma.rn.f64 	%fd372, %fd130, %fd131, %fd129;
$L__BB0_44:
	mad.lo.s32 	%r133, %r114, %r1, %r5;
	mul.wide.s32 	%rd51, %r133, 8;
	add.s64 	%rd52, %rd3, %rd51;
	st.global.f64 	[%rd52], %fd372;
$L__BB0_45:
	ret;
$L__BB0_46:
	mul.wide.u32 	%rd180, %r1, 8;
	add.s64 	%rd181, %rd2, %rd180;
	ld.global.f64 	%fd273, [%rd181];
	mul.wide.s32 	%rd182, %r5, 8;
	add.s64 	%rd183, %rd1, %rd182;
	ld.global.f64 	%fd274, [%rd183];
	ld.global.f64 	%fd275, [%rd181+8];
	mul.wide.u32 	%rd184, %r120, 8;
	add.s64 	%rd185, %rd1, %rd184;
	ld.global.f64 	%fd276, [%rd185];
	fma.rn.f64 	%fd337, %fd276, %fd275, 0d0000000000000000;
	fma.rn.f64 	%fd336, %fd273, %fd276, 0d0000000000000000;
	fma.rn.f64 	%fd335, %fd273, %fd274, 0d0000000000000000;
	fma.rn.f64 	%fd334, %fd274, %fd275, 0d0000000000000000;
	bra.uni 	$L__BB0_2;
$L__BB0_47:
	mul.wide.u32 	%rd132, %r1, 8;
	add.s64 	%rd133, %rd2, %rd132;
	ld.global.f64 	%fd203, [%rd133];
	mul.wide.s32 	%rd134, %r5, 8;
	add.s64 	%rd135, %rd1, %rd134;
	ld.global.f64 	%fd204, [%rd135];
	ld.global.f64 	%fd205, [%rd133+8];
	fma.rn.f64 	%fd351, %fd204, %fd205, 0d0000000000000000;
	fma.rn.f64 	%fd350, %fd203, %fd204, 0d0000000000000000;
	bra.uni 	$L__BB0_11;
$L__BB0_48:
	mul.wide.u32 	%rd53, %r1, 8;
	add.s64 	%rd54, %rd2, %rd53;
	ld.global.f64 	%fd133, [%rd54];
	mul.wide.s32 	%rd55, %r5, 8;
	add.s64 	%rd56, %rd1, %rd55;
	ld.global.f64 	%fd134, [%rd56];
	mul.wide.u32 	%rd57, %r120, 8;
	add.s64 	%rd58, %rd1, %rd57;
	ld.global.f64 	%fd135, [%rd58];
	fma.rn.f64 	%fd365, %fd133, %fd135, 0d0000000000000000;
	fma.rn.f64 	%fd364, %fd133, %fd134, 0d0000000000000000;
	bra.uni 	$L__BB0_23;
$L__BB0_49:
	mul.wide.u32 	%rd7, %r1, 8;
	add.s64 	%rd8, %rd2, %rd7;
	ld.global.f64 	%fd89, [%rd8];
	mul.wide.s32 	%rd9, %r5, 8;
	add.s64 	%rd10, %rd1, %rd9;
	ld.global.f64 	%fd90, [%rd10];
	fma.rn.f64 	%fd372, %fd89, %fd90, 0d0000000000000000;
	bra.uni 	$L__BB0_35;

}


// ===== COMPILED SASS (sm_100) =====

	.target	sm_100

	.elftype	@"ET_EXEC"


//--------------------- .note.nv.tkinfo           --------------------------
	.section	.note.nv.tkinfo,"",@"SHT_NOTE"
	.sectionflags	@"SHF_NOTE_NV_TKINFO"
	.tkinfo
        /*0018*/ 	.word	0x00000002
        /*0030*/ 	.string	""
        /*0030*/ 	.string	"ptxas"
        /*0030*/ 	.string	"Cuda compilation tools, release 13.0, V13.0.88"
        /*0030*/ 	.string	"Build cuda_13.0.r13.0/compiler.36424714_0"
        /*0030*/ 	.string	"-arch sm_100 -m 64 "



//--------------------- .note.nv.cuinfo           --------------------------
	.section	.note.nv.cuinfo,"",@"SHT_NOTE"
	.sectionflags	@"SHF_NOTE_NV_CUINFO"
        /*0018*/ 	.short	0x0002
        /*001a*/ 	.short	0x0064
        /*001c*/ 	.short	0x0082
	.zero		2


//--------------------- .nv.info                  --------------------------
	.section	.nv.info,"",@"SHT_CUDA_INFO"
	.align	4


	//----- nvinfo : EIATTR_REGCOUNT
	.align		4
        /*0000*/ 	.byte	0x04, 0x2f
        /*0002*/ 	.short	(.L_1 - .L_0)
	.align		4
.L_0:
        /*0004*/ 	.word	index@(_Z3atbPKdS0_Pdiii)
        /*0008*/ 	.word	0x00000028


	//----- nvinfo : EIATTR_FRAME_SIZE
	.align		4
.L_1:
        /*000c*/ 	.byte	0x04, 0x11
        /*000e*/ 	.short	(.L_3 - .L_2)
	.align		4
.L_2:
        /*0010*/ 	.word	index@(_Z3atbPKdS0_Pdiii)
        /*0014*/ 	.word	0x00000000


	//----- nvinfo : EIATTR_MIN_STACK_SIZE
	.align		4
.L_3:
        /*0018*/ 	.byte	0x04, 0x12
        /*001a*/ 	.short	(.L_5 - .L_4)
	.align		4
.L_4:
        /*001c*/ 	.word	index@(_Z3atbPKdS0_Pdiii)
        /*0020*/ 	.word	0x00000000
.L_5:


//--------------------- .nv.compat                --------------------------
	.section	.nv.compat,"",@"SHT_CUDA_COMPAT_INFO"
	.align	4
        /*0000*/ 	.byte	0x02, 0x09, 0x00, 0x00, 0x02, 0x02, 0x01, 0x00, 0x02, 0x05, 0x05, 0x00, 0x03, 0x07, 0x01, 0x01
        /*0010*/ 	.byte	0x02, 0x03, 0x00, 0x00, 0x02, 0x06, 0x01, 0x00, 0x04, 0x0b, 0x08, 0x00, 0x01, 0x00, 0x00, 0x00
        /*0020*/ 	.byte	0x00, 0x00, 0x00, 0x00


//--------------------- .nv.info._Z3atbPKdS0_Pdiii --------------------------
	.section	.nv.info._Z3atbPKdS0_Pdiii,"",@"SHT_CUDA_INFO"
	.sectionflags	@""
	.align	4


	//----- nvinfo : EIATTR_CUDA_API_VERSION
	.align		4
        /*0000*/ 	.byte	0x04, 0x37
        /*0002*/ 	.short	(.L_7 - .L_6)
.L_6:
        /*0004*/ 	.word	0x00000082


	//----- nvinfo : EIATTR_KPARAM_INFO
	.align		4
.L_7:
        /*0008*/ 	.byte	0x04, 0x17
        /*000a*/ 	.short	(.L_9 - .L_8)
.L_8:
        /*000c*/ 	.word	0x00000000
        /*0010*/ 	.short	0x0005
        /*0012*/ 	.short	0x0020
        /*0014*/ 	.byte	0x00, 0xf0, 0x11, 0x00


	//----- nvinfo : EIATTR_KPARAM_INFO
	.align		4
.L_9:
        /*0018*/ 	.byte	0x04, 0x17
        /*001a*/ 	.short	(.L_11 - .L_10)
.L_10:
        /*001c*/ 	.word	0x00000000
        /*0020*/ 	.short	0x0004
        /*0022*/ 	.short	0x001c
        /*0024*/ 	.byte	0x00, 0xf0, 0x11, 0x00


	//----- nvinfo : EIATTR_KPARAM_INFO
	.align		4
.L_11:
        /*0028*/ 	.byte	0x04, 0x17
        /*002a*/ 	.short	(.L_13 - .L_12)
.L_12:
        /*002c*/ 	.word	0x00000000
        /*0030*/ 	.short	0x0003
        /*0032*/ 	.short	0x0018
        /*0034*/ 	.byte	0x00, 0xf0, 0x11, 0x00


	//----- nvinfo : EIATTR_KPARAM_INFO
	.align		4
.L_13:
        /*0038*/ 	.byte	0x04, 0x17
        /*003a*/ 	.short	(.L_15 - .L_14)
.L_14:
        /*003c*/ 	.word	0x00000000
        /*0040*/ 	.short	0x0002
        /*0042*/ 	.short	0x0010
        /*0044*/ 	.byte	0x00, 0xf5, 0x21, 0x00


	//----- nvinfo : EIATTR_KPARAM_INFO
	.align		4
.L_15:
        /*0048*/ 	.byte	0x04, 0x17
        /*004a*/ 	.short	(.L_17 - .L_16)
.L_16:
        /*004c*/ 	.word	0x00000000
        /*0050*/ 	.short	0x0001
        /*0052*/ 	.short	0x0008
        /*0054*/ 	.byte	0x00, 0xf5, 0x21, 0x00


	//----- nvinfo : EIATTR_KPARAM_INFO
	.align		4
.L_17:
        /*0058*/ 	.byte	0x04, 0x17
        /*005a*/ 	.short	(.L_19 - .L_18)
.L_18:
        /*005c*/ 	.word	0x00000000
        /*0060*/ 	.short	0x0000
        /*0062*/ 	.short	0x0000
        /*0064*/ 	.byte	0x00, 0xf5, 0x21, 0x00


	//----- nvinfo : EIATTR_SPARSE_MMA_MASK
	.align		4
.L_19:
        /*0068*/ 	.byte	0x03, 0x50
        /*006a*/ 	.short	0x0000


	//----- nvinfo : EIATTR_MAXREG_COUNT
	.align		4
        /*006c*/ 	.byte	0x03, 0x1b
        /*006e*/ 	.short	0x00ff


	//----- nvinfo : EIATTR_MERCURY_ISA_VERSION
	.align		4
        /*0070*/ 	.byte	0x03, 0x5f
        /*0072*/ 	.short	0x0101


	//----- nvinfo : EIATTR_VRC_CTA_INIT_COUNT
	.align		4
        /*0074*/ 	.byte	0x02, 0x4a
	.zero		1
	.zero		1


	//----- nvinfo : EIATTR_EXIT_INSTR_OFFSETS
	.align		4
        /*0078*/ 	.byte	0x04, 0x1c
        /*007a*/ 	.short	(.L_21 - .L_20)


	//   ....[0]....
.L_20:
        /*007c*/ 	.word	0x000009e0


	//   ....[1]....
        /*0080*/ 	.word	0x000013d0


	//   ....[2]....
        /*0084*/ 	.word	0x00002110


	//   ....[3]....
        /*0088*/ 	.word	0x00002130


	//   ....[4]....
        /*008c*/ 	.word	0x000028e0


	//----- nvinfo : EIATTR_CRS_STACK_SIZE
	.align		4
.L_21:
        /*0090*/ 	.byte	0x04, 0x1e
        /*0092*/ 	.short	(.L_23 - .L_22)
.L_22:
        /*0094*/ 	.word	0x00000000


	//----- nvinfo : EIATTR_CBANK_PARAM_SIZE
	.align		4
.L_23:
        /*0098*/ 	.byte	0x03, 0x19
        /*009a*/ 	.short	0x0024


	//----- nvinfo : EIATTR_PARAM_CBANK
	.align		4
        /*009c*/ 	.byte	0x04, 0x0a
        /*009e*/ 	.short	(.L_25 - .L_24)
	.align		4
.L_24:
        /*00a0*/ 	.word	index@(.nv.constant0._Z3atbPKdS0_Pdiii)
        /*00a4*/ 	.short	0x0380
        /*00a6*/ 	.short	0x0024


	//----- nvinfo : EIATTR_SW_WAR
	.align		4
.L_25:
        /*00a8*/ 	.byte	0x04, 0x36
        /*00aa*/ 	.short	(.L_27 - .L_26)
.L_26:
        /*00ac*/ 	.word	0x00000008
.L_27:


//--------------------- .nv.callgraph             --------------------------
	.section	.nv.callgraph,"",@"SHT_CUDA_CALLGRAPH"
	.align	4
	.sectionentsize	8
	.align		4
        /*0000*/ 	.word	0x00000000
	.align		4
        /*0004*/ 	.word	0xffffffff
	.align		4
        /*0008*/ 	.word	0x00000000
	.align		4
        /*000c*/ 	.word	0xfffffffe
	.align		4
        /*0010*/ 	.word	0x00000000
	.align		4
        /*0014*/ 	.word	0xfffffffd
	.align		4
        /*0018*/ 	.word	0x00000000
	.align		4
        /*001c*/ 	.word	0xfffffffc


//--------------------- .text._Z3atbPKdS0_Pdiii   --------------------------
	.section	.text._Z3atbPKdS0_Pdiii,"ax",@progbits
	.align	128
        .global         _Z3atbPKdS0_Pdiii
        .type           _Z3atbPKdS0_Pdiii,@function
        .size           _Z3atbPKdS0_Pdiii,(.L_x_22 - _Z3atbPKdS0_Pdiii)
        .other          _Z3atbPKdS0_Pdiii,@"STO_CUDA_ENTRY STV_DEFAULT"
_Z3atbPKdS0_Pdiii:
.text._Z3atbPKdS0_Pdiii:
[----:B------:R-:W-:Y:S01]  /*0000*/  LDC R1, c[0x0][0x37c] ;  /* 0x0000df00ff017b82 */ /* 0x000fe20000000800 */
[----:B------:R-:W0:Y:S07]  /*0010*/  S2R R0, SR_TID.Y ;  /* 0x0000000000007919 */ /* 0x000e2e0000002200 */
[----:B------:R-:W1:Y:S01]  /*0020*/  S2UR UR4, SR_CTAID.X ;  /* 0x00000000000479c3 */ /* 0x000e620000002500 */
[----:B------:R-:W2:Y:S01]  /*0030*/  LDCU.64 UR8, c[0x0][0x358] ;  /* 0x00006b00ff0877ac */ /* 0x000ea20008000a00 */
[----:B------:R-:W3:Y:S06]  /*0040*/  S2R R34, SR_TID.X ;  /* 0x0000000000227919 */ /* 0x000eec0000002100 */
[----:B------:R-:W0:Y:S08]  /*0050*/  LDC R3, c[0x0][0x364] ;  /* 0x0000d900ff037b82 */ /* 0x000e300000000800 */
[----:B------:R-:W0:Y:S08]  /*0060*/  S2UR UR5, SR_CTAID.Y ;  /* 0x00000000000579c3 */ /* 0x000e300000002600 */
[----:B------:R-:W3:Y:S01]  /*0070*/  LDC R29, c[0x0][0x360] ;  /* 0x0000d800ff1d7b82 */ /* 0x000ee20000000800 */
[----:B-1----:R-:W-:-:S07]  /*0080*/  USHF.L.U32 UR4, UR4, 0x1, URZ ;  /* 0x0000000104047899 */ /* 0x002fce00080006ff */
[----:B------:R-:W1:Y:S01]  /*0090*/  LDC.64 R12, c[0x0][0x398] ;  /* 0x0000e600ff0c7b82 */ /* 0x000e620000000a00 */
[----:B0-----:R-:W-:-:S05]  /*00a0*/  IMAD R3, R3, UR5, R0 ;  /* 0x0000000503037c24 */ /* 0x001fca000f8e0200 */
[----:B------:R-:W-:Y:S01]  /*00b0*/  SHF.L.U32 R3, R3, 0x1, RZ ;  /* 0x0000000103037819 */ /* 0x000fe200000006ff */
[----:B---3--:R-:W-:-:S03]  /*00c0*/  IMAD R2, R29, UR4, R34 ;  /* 0x000000041d027c24 */ /* 0x008fc6000f8e0222 */
[----:B------:R-:W-:Y:S02]  /*00d0*/  IADD3 R5, PT, PT, R3, 0x1, RZ ;  /* 0x0000000103057810 */ /* 0x000fe40007ffe0ff */
[----:B------:R-:W-:-:S04]  /*00e0*/  IADD3 R4, PT, PT, R2, R29, RZ ;  /* 0x0000001d02047210 */ /* 0x000fc80007ffe0ff */
[----:B-1----:R-:W-:-:S04]  /*00f0*/  ISETP.GE.U32.AND P0, PT, R4, R13, PT ;  /* 0x0000000d0400720c */ /* 0x002fc80003f06070 */
[----:B------:R-:W-:-:S13]  /*0100*/  ISETP.GE.OR P1, PT, R5, R12, P0 ;  /* 0x0000000c0500720c */ /* 0x000fda0000726670 */
[----:B--2---:R-:W-:Y:S05]  /*0110*/  @P1 BRA `(.L_x_0) ;  /* 0x0000000800341947 */ /* 0x004fea0003800000 */
[----:B------:R-:W0:Y:S08]  /*0120*/  LDC R0, c[0x0][0x3a0] ;  /* 0x0000e800ff007b82 */ /* 0x000e300000000800 */
[----:B------:R-:W1:Y:S08]  /*0130*/  LDC.64 R18, c[0x0][0x388] ;  /* 0x0000e200ff127b82 */ /* 0x000e700000000a00 */
[----:B------:R-:W2:Y:S01]  /*0140*/  LDC.64 R8, c[0x0][0x380] ;  /* 0x0000e000ff087b82 */ /* 0x000ea20000000a00 */
[----:B0-----:R-:W-:-:S04]  /*0150*/  LEA.HI R5, R0, R0, RZ, 0x1 ;  /* 0x0000000000057211 */ /* 0x001fc800078f08ff */
[----:B------:R-:W-:-:S04]  /*0160*/  LOP3.LUT R5, R5, 0xfffffffe, RZ, 0xc0, !PT ;  /* 0xfffffffe05057812 */ /* 0x000fc800078ec0ff */
[----:B------:R-:W-:-:S04]  /*0170*/  IADD3 R5, PT, PT, -R5, R0, RZ ;  /* 0x0000000005057210 */ /* 0x000fc80007ffe1ff */
[----:B------:R-:W-:-:S13]  /*0180*/  ISETP.GT.AND P0, PT, R5, RZ, PT ;  /* 0x000000ff0500720c */ /* 0x000fda0003f04270 */
[----:B-1----:R-:W-:-:S04]  /*0190*/  @P0 IMAD.WIDE R10, R2, 0x8, R18 ;  /* 0x00000008020a0825 */ /* 0x002fc800078e0212 */
[----:B------:R-:W-:Y:S02]  /*01a0*/  @P0 IMAD.WIDE.U32 R18, R4, 0x8, R18 ;  /* 0x0000000804120825 */ /* 0x000fe400078e0012 */
[----:B------:R-:W3:Y:S02]  /*01b0*/  @P0 LDG.E.64 R10, desc[UR8][R10.64] ;  /* 0x000000080a0a0981 */ /* 0x000ee4000c1e1b00 */
[----:B--2---:R-:W-:Y:S02]  /*01c0*/  @P0 IMAD.WIDE.U32 R8, R3, 0x8, R8 ;  /* 0x0000000803080825 */ /* 0x004fe400078e0008 */
[----:B------:R-:W2:Y:S04]  /*01d0*/  @P0 LDG.E.64 R18, desc[UR8][R18.64] ;  /* 0x0000000812120981 */ /* 0x000ea8000c1e1b00 */
[----:B------:R-:W3:Y:S04]  /*01e0*/  @P0 LDG.E.64 R6, desc[UR8][R8.64] ;  /* 0x0000000808060981 */ /* 0x000ee8000c1e1b00 */
[----:B------:R-:W4:Y:S01]  /*01f0*/  @P0 LDG.E.64 R14, desc[UR8][R8.64+0x8] ;  /* 0x00000808080e0981 */ /* 0x000f22000c1e1b00 */
[----:B------:R-:W-:-:S02]  /*0200*/  ISETP.GE.AND P1, PT, R5, R0, PT ;  /* 0x000000000500720c */ /* 0x000fc40003f26270 */
[----:B------:R-:W-:Y:S02]  /*0210*/  CS2R R16, SRZ ;  /* 0x0000000000107805 */ /* 0x000fe4000001ff00 */
[----:B------:R-:W-:Y:S02]  /*0220*/  CS2R R20, SRZ ;  /* 0x0000000000147805 */ /* 0x000fe4000001ff00 */
[----:B------:R-:W-:Y:S02]  /*0230*/  CS2R R30, SRZ ;  /* 0x00000000001e7805 */ /* 0x000fe4000001ff00 */
[----:B------:R-:W-:Y:S01]  /*0240*/  CS2R R24, SRZ ;  /* 0x0000000000187805 */ /* 0x000fe2000001ff00 */
[C---:B---3--:R-:W-:Y:S02]  /*0250*/  @P0 DFMA R16, R6.reuse, R10, RZ ;  /* 0x0000000a0610022b */ /* 0x048fe400000000ff */
[----:B--2---:R-:W-:Y:S02]  /*0260*/  @P0 DFMA R24, R6, R18, RZ ;  /* 0x000000120618022b */ /* 0x004fe400000000ff */
[----:B----4-:R-:W-:-:S02]  /*0270*/  @P0 DFMA R20, R10, R14, RZ ;  /* 0x0000000e0a14022b */ /* 0x010fc400000000ff */
[----:B------:R-:W-:Y:S01]  /*0280*/  @P0 DFMA R30, R14, R18, RZ ;  /* 0x000000120e1e022b */ /* 0x000fe200000000ff */
[----:B------:R-:W-:Y:S10]  /*0290*/  @P1 BRA `(.L_x_1) ;  /* 0x0000000400a01947 */ /* 0x000ff40003800000 */
[----:B------:R-:W-:-:S04]  /*02a0*/  LOP3.LUT R7, RZ, R5, RZ, 0x33, !PT ;  /* 0x00000005ff077212 */ /* 0x000fc800078e33ff */
[----:B------:R-:W-:-:S04]  /*02b0*/  IADD3 R7, PT, PT, R7, R0, RZ ;  /* 0x0000000007077210 */ /* 0x000fc80007ffe0ff */
[C---:B------:R-:W-:Y:S02]  /*02c0*/  LOP3.LUT P0, RZ, R7.reuse, 0x2, RZ, 0xc0, !PT ;  /* 0x0000000207ff7812 */ /* 0x040fe4000780c0ff */
[----:B------:R-:W-:-:S11]  /*02d0*/  ISETP.GE.U32.AND P1, PT, R7, 0x2, PT ;  /* 0x000000020700780c */ /* 0x000fd60003f26070 */
[----:B------:R-:W-:Y:S05]  /*02e0*/  @P0 BRA `(.L_x_2) ;  /* 0x0000000000780947 */ /* 0x000fea0003800000 */
[----:B------:R-:W0:Y:S01]  /*02f0*/  LDC.64 R36, c[0x0][0x380] ;  /* 0x0000e000ff247b82 */ /* 0x000e220000000a00 */
[CC--:B------:R-:W-:Y:S02]  /*0300*/  IMAD R10, R5.reuse, R13.reuse, R4 ;  /* 0x0000000d050a7224 */ /* 0x0c0fe400078e0204 */
[CC--:B------:R-:W-:Y:S02]  /*0310*/  IMAD R27, R5.reuse, R12.reuse, R3 ;  /* 0x0000000c051b7224 */ /* 0x0c0fe400078e0203 */
[-C--:B------:R-:W-:Y:S01]  /*0320*/  IMAD R23, R5, R13.reuse, R2 ;  /* 0x0000000d05177224 */ /* 0x080fe200078e0202 */
[----:B------:R-:W-:Y:S02]  /*0330*/  IADD3 R9, PT, PT, R10, R13, RZ ;  /* 0x0000000d0a097210 */ /* 0x000fe40007ffe0ff */
[----:B------:R-:W1:Y:S01]  /*0340*/  LDC.64 R18, c[0x0][0x388] ;  /* 0x0000e200ff127b82 */ /* 0x000e620000000a00 */
[C---:B0-----:R-:W-:Y:S01]  /*0350*/  IMAD.WIDE R6, R27.reuse, 0x8, R36 ;  /* 0x000000081b067825 */ /* 0x041fe200078e0224 */
[----:B------:R-:W-:-:S04]  /*0360*/  IADD3 R27, PT, PT, R27, R12, RZ ;  /* 0x0000000c1b1b7210 */ /* 0x000fc80007ffe0ff */
[----:B------:R-:W2:Y:S01]  /*0370*/  LDG.E.64 R32, desc[UR8][R6.64] ;  /* 0x0000000806207981 */ /* 0x000ea2000c1e1b00 */
[----:B-1----:R-:W-:-:S04]  /*0380*/  IMAD.WIDE.U32 R10, R10, 0x8, R18 ;  /* 0x000000080a0a7825 */ /* 0x002fc800078e0012 */
[--C-:B------:R-:W-:Y:S02]  /*0390*/  IMAD.WIDE R22, R23, 0x8, R18.reuse ;  /* 0x0000000817167825 */ /* 0x100fe400078e0212 */
[----:B------:R-:W2:Y:S02]  /*03a0*/  LDG.E.64 R10, desc[UR8][R10.64] ;  /* 0x000000080a0a7981 */ /* 0x000ea4000c1e1b00 */
[----:B------:R-:W-:Y:S02]  /*03b0*/  IMAD.WIDE.U32 R18, R9, 0x8, R18 ;  /* 0x0000000809127825 */ /* 0x000fe400078e0012 */
[----:B------:R-:W3:Y:S02]  /*03c0*/  LDG.E.64 R6, desc[UR8][R6.64+0x8] ;  /* 0x0000080806067981 */ /* 0x000ee4000c1e1b00 */
[----:B------:R-:W-:Y:S02]  /*03d0*/  IMAD.WIDE R14, R13, 0x8, R22 ;  /* 0x000000080d0e7825 */ /* 0x000fe400078e0216 */
[----:B------:R-:W4:Y:S02]  /*03e0*/  LDG.E.64 R8, desc[UR8][R22.64] ;  /* 0x0000000816087981 */ /* 0x000f24000c1e1b00 */
[----:B------:R-:W-:-:S02]  /*03f0*/  IMAD.WIDE.U32 R36, R27, 0x8, R36 ;  /* 0x000000081b247825 */ /* 0x000fc400078e0024 */
[----:B------:R-:W5:Y:S04]  /*0400*/  LDG.E.64 R14, desc[UR8][R14.64] ;  /* 0x000000080e0e7981 */ /* 0x000f68000c1e1b00 */
[----:B------:R-:W5:Y:S04]  /*0410*/  LDG.E.64 R18, desc[UR8][R18.64] ;  /* 0x0000000812127981 */ /* 0x000f68000c1e1b00 */
[----:B------:R-:W5:Y:S04]  /*0420*/  LDG.E.64 R22, desc[UR8][R36.64] ;  /* 0x0000000824167981 */ /* 0x000f68000c1e1b00 */
[----:B------:R-:W5:Y:S01]  /*0430*/  LDG.E.64 R26, desc[UR8][R36.64+0x8] ;  /* 0x00000808241a7981 */ /* 0x000f62000c1e1b00 */
[----:B------:R-:W-:Y:S01]  /*0440*/  IADD3 R5, PT, PT, R5, 0x2, RZ ;  /* 0x0000000205057810 */ /* 0x000fe20007ffe0ff */
[----:B--2---:R-:W-:-:S02]  /*0450*/  DFMA R24, R32, R10, R24 ;  /* 0x0000000a2018722b */ /* 0x004fc40000000018 */
[----:B---3--:R-:W-:Y:S02]  /*0460*/  DFMA R30, R6, R10, R30 ;  /* 0x0000000a061e722b */ /* 0x008fe4000000001e */
[----:B----4-:R-:W-:Y:S02]  /*0470*/  DFMA R16, R32, R8, R16 ;  /* 0x000000082010722b */ /* 0x010fe40000000010 */
[----:B------:R-:W-:-:S06]  /*0480*/  DFMA R20, R8, R6, R20 ;  /* 0x000000060814722b */ /* 0x000fcc0000000014 */
[C---:B-----5:R-:W-:Y:S02]  /*0490*/  DFMA R16, R22.reuse, R14, R16 ;  /* 0x0000000e1610722b */ /* 0x060fe40000000010 */
[----:B------:R-:W-:Y:S02]  /*04a0*/  DFMA R24, R22, R18, R24 ;  /* 0x000000121618722b */ /* 0x000fe40000000018 */
[----:B------:R-:W-:Y:S02]  /*04b0*/  DFMA R20, R14, R26, R20 ;  /* 0x0000001a0e14722b */ /* 0x000fe40000000014 */
[----:B------:R-:W-:-:S11]  /*04c0*/  DFMA R30, R26, R18, R30 ;  /* 0x000000121a1e722b */ /* 0x000fd6000000001e */
.L_x_2:
[----:B------:R-:W-:Y:S05]  /*04d0*/  @!P1 BRA `(.L_x_1) ;  /* 0x0000000400109947 */ /* 0x000fea0003800000 */
[----:B------:R-:W-:Y:S01]  /*04e0*/  IADD3 R8, PT, PT, R5, 0x2, RZ ;  /* 0x0000000205087810 */ /* 0x000fe20007ffe0ff */
[----:B------:R-:W-:Y:S01]  /*04f0*/  IMAD R29, R29, UR4, R29 ;  /* 0x000000041d1d7c24 */ /* 0x000fe2000f8e021d */
[C---:B------:R-:W-:Y:S01]  /*0500*/  IADD3 R9, PT, PT, R5.reuse, 0x3, RZ ;  /* 0x0000000305097810 */ /* 0x040fe20007ffe0ff */
[CC--:B------:R-:W-:Y:S02]  /*0510*/  IMAD R7, R5.reuse, R13.reuse, R13 ;  /* 0x0000000d05077224 */ /* 0x0c0fe400078e020d */
[-CC-:B------:R-:W-:Y:S02]  /*0520*/  IMAD R6, R5, R13.reuse, R34.reuse ;  /* 0x0000000d05067224 */ /* 0x180fe400078e0222 */
[-CC-:B------:R-:W-:Y:S02]  /*0530*/  IMAD R8, R8, R13.reuse, R34.reuse ;  /* 0x0000000d08087224 */ /* 0x180fe400078e0222 */
[-C--:B------:R-:W-:Y:S01]  /*0540*/  IMAD R10, R9, R13.reuse, R34 ;  /* 0x0000000d090a7224 */ /* 0x080fe200078e0222 */
[----:B------:R-:W-:Y:S01]  /*0550*/  IADD3 R34, PT, PT, R29, R34, R7 ;  /* 0x000000221d227210 */ /* 0x000fe20007ffe007 */
[C---:B------:R-:W-:Y:S01]  /*0560*/  IMAD R36, R5.reuse, R13, R2 ;  /* 0x0000000d05247224 */ /* 0x040fe200078e0202 */
[----:B------:R-:W-:Y:S01]  /*0570*/  IADD3 R6, PT, PT, R6, R29, RZ ;  /* 0x0000001d06067210 */ /* 0x000fe20007ffe0ff */
[----:B------:R-:W-:Y:S01]  /*0580*/  IMAD R37, R5, R12, R3 ;  /* 0x0000000c05257224 */ /* 0x000fe200078e0203 */
[----:B------:R-:W-:-:S02]  /*0590*/  IADD3 R7, PT, PT, R29, R8, RZ ;  /* 0x000000081d077210 */ /* 0x000fc40007ffe0ff */
[----:B------:R-:W-:-:S07]  /*05a0*/  IADD3 R35, PT, PT, R29, R10, RZ ;  /* 0x0000000a1d237210 */ /* 0x000fce0007ffe0ff */
.L_x_3:
[----:B------:R-:W0:Y:S08]  /*05b0*/  LDC.64 R8, c[0x0][0x388] ;  /* 0x0000e200ff087b82 */ /* 0x000e300000000a00 */
[----:B------:R-:W1:Y:S01]  /*05c0*/  LDC.64 R10, c[0x0][0x380] ;  /* 0x0000e000ff0a7b82 */ /* 0x000e620000000a00 */
[----:B0-----:R-:W-:-:S05]  /*05d0*/  IMAD.WIDE R22, R36, 0x8, R8 ;  /* 0x0000000824167825 */ /* 0x001fca00078e0208 */
[----:B------:R-:W2:Y:S01]  /*05e0*/  LDG.E.64 R14, desc[UR8][R22.64] ;  /* 0x00000008160e7981 */ /* 0x000ea2000c1e1b00 */
[----:B-1----:R-:W-:-:S05]  /*05f0*/  IMAD.WIDE R10, R37, 0x8, R10 ;  /* 0x00000008250a7825 */ /* 0x002fca00078e020a */
[----:B------:R-:W2:Y:S04]  /*0600*/  LDG.E.64 R18, desc[UR8][R10.64] ;  /* 0x000000080a127981 */ /* 0x000ea8000c1e1b00 */
[----:B------:R-:W3:Y:S01]  /*0610*/  LDG.E.64 R26, desc[UR8][R10.64+0x8] ;  /* 0x000008080a1a7981 */ /* 0x000ee2000c1e1b00 */
[----:B--2---:R-:W-:Y:S02]  /*0620*/  DFMA R16, R18, R14, R16 ;  /* 0x0000000e1210722b */ /* 0x004fe40000000010 */
[----:B---3--:R-:W-:Y:S01]  /*0630*/  DFMA R20, R14, R26, R20 ;  /* 0x0000001a0e14722b */ /* 0x008fe20000000014 */
[----:B------:R-:W-:-:S06]  /*0640*/  IMAD.WIDE.U32 R14, R6, 0x8, R8 ;  /* 0x00000008060e7825 */ /* 0x000fcc00078e0008 */
[----:B------:R-:W2:Y:S01]  /*0650*/  LDG.E.64 R14, desc[UR8][R14.64] ;  /* 0x000000080e0e7981 */ /* 0x000ea2000c1e1b00 */
[----:B------:R-:W-:-:S04]  /*0660*/  IMAD.WIDE R28, R13, 0x8, R22 ;  /* 0x000000080d1c7825 */ /* 0x000fc800078e0216 */
[----:B------:R-:W-:-:S05]  /*0670*/  IMAD.WIDE R32, R12, 0x8, R10 ;  /* 0x000000080c207825 */ /* 0x000fca00078e020a */
[----:B------:R-:W3:Y:S04]  /*0680*/  LDG.E.64 R22, desc[UR8][R32.64] ;  /* 0x0000000820167981 */ /* 0x000ee8000c1e1b00 */
[----:B------:R-:W4:Y:S01]  /*0690*/  LDG.E.64 R10, desc[UR8][R32.64+0x8] ;  /* 0x00000808200a7981 */ /* 0x000f22000c1e1b00 */
[----:B--2---:R-:W-:-:S03]  /*06a0*/  DFMA R24, R18, R14, R24 ;  /* 0x0000000e1218722b */ /* 0x004fc60000000018 */
[----:B------:R-:W3:Y:S02]  /*06b0*/  LDG.E.64 R18, desc[UR8][R28.64] ;  /* 0x000000081c127981 */ /* 0x000ee4000c1e1b00 */
[----:B---3--:R-:W-:Y:S02]  /*06c0*/  DFMA R16, R22, R18, R16 ;  /* 0x000000121610722b */ /* 0x008fe40000000010 */
[----:B----4-:R-:W-:Y:S01]  /*06d0*/  DFMA R18, R18, R10, R20 ;  /* 0x0000000a1212722b */ /* 0x010fe20000000014 */
[----:B------:R-:W-:-:S06]  /*06e0*/  IMAD.WIDE.U32 R20, R34, 0x8, R8 ;  /* 0x0000000822147825 */ /* 0x000fcc00078e0008 */
[----:B------:R-:W2:Y:S01]  /*06f0*/  LDG.E.64 R20, desc[UR8][R20.64] ;  /* 0x0000000814147981 */ /* 0x000ea2000c1e1b00 */
[----:B------:R-:W-:Y:S01]  /*0700*/  DFMA R14, R26, R14, R30 ;  /* 0x0000000e1a0e722b */ /* 0x000fe2000000001e */
[----:B------:R-:W-:-:S05]  /*0710*/  IMAD.WIDE R26, R12, 0x8, R32 ;  /* 0x000000080c1a7825 */ /* 0x000fca00078e0220 */
[----:B------:R-:W3:Y:S04]  /*0720*/  LDG.E.64 R30, desc[UR8][R26.64] ;  /* 0x000000081a1e7981 */ /* 0x000ee8000c1e1b00 */
[----:B------:R-:W4:Y:S01]  /*0730*/  LDG.E.64 R32, desc[UR8][R26.64+0x8] ;  /* 0x000008081a207981 */ /* 0x000f22000c1e1b00 */
[-C--:B--2---:R-:W-:Y:S02]  /*0740*/  DFMA R14, R10, R20.reuse, R14 ;  /* 0x000000140a0e722b */ /* 0x084fe4000000000e */
[----:B------:R-:W-:Y:S01]  /*0750*/  DFMA R22, R22, R20, R24 ;  /* 0x000000141616722b */ /* 0x000fe20000000018 */
[----:B------:R-:W-:-:S04]  /*0760*/  IMAD.WIDE.U32 R10, R7, 0x8, R8 ;  /* 0x00000008070a7825 */ /* 0x000fc800078e0008 */
[C---:B------:R-:W-:Y:S02]  /*0770*/  IMAD.WIDE R24, R13.reuse, 0x8, R28 ;  /* 0x000000080d187825 */ /* 0x040fe400078e021c */
[----:B------:R-:W3:Y:S04]  /*0780*/  LDG.E.64 R10, desc[UR8][R10.64] ;  /* 0x000000080a0a7981 */ /* 0x000ee8000c1e1b00 */
[----:B------:R-:W2:Y:S01]  /*0790*/  LDG.E.64 R28, desc[UR8][R24.64] ;  /* 0x00000008181c7981 */ /* 0x000ea2000c1e1b00 */
[----:B------:R-:W-:-:S06]  /*07a0*/  IMAD.WIDE R20, R13, 0x8, R24 ;  /* 0x000000080d147825 */ /* 0x000fcc00078e0218 */
[----:B------:R-:W5:Y:S01]  /*07b0*/  LDG.E.64 R20, desc[UR8][R20.64] ;  /* 0x0000000814147981 */ /* 0x000f62000c1e1b00 */
[C---:B---3--:R-:W-:Y:S02]  /*07c0*/  DFMA R22, R30.reuse, R10, R22 ;  /* 0x0000000a1e16722b */ /* 0x048fe40000000016 */
[----:B--2---:R-:W-:Y:S02]  /*07d0*/  DFMA R16, R30, R28, R16 ;  /* 0x0000001c1e10722b */ /* 0x004fe40000000010 */
[----:B----4-:R-:W-:Y:S01]  /*07e0*/  DFMA R18, R28, R32, R18 ;  /* 0x000000201c12722b */ /* 0x010fe20000000012 */
[----:B------:R-:W-:-:S04]  /*07f0*/  IMAD.WIDE.U32 R30, R35, 0x8, R8 ;  /* 0x00000008231e7825 */ /* 0x000fc800078e0008 */
[----:B------:R-:W-:Y:S02]  /*0800*/  IMAD.WIDE R28, R12, 0x8, R26 ;  /* 0x000000080c1c7825 */ /* 0x000fe400078e021a */
[----:B------:R-:W2:Y:S04]  /*0810*/  LDG.E.64 R30, desc[UR8][R30.64] ;  /* 0x000000081e1e7981 */ /* 0x000ea8000c1e1b00 */
[----:B------:R-:W5:Y:S04]  /*0820*/  LDG.E.64 R24, desc[UR8][R28.64] ;  /* 0x000000081c187981 */ /* 0x000f68000c1e1b00 */
[----:B------:R-:W3:Y:S01]  /*0830*/  LDG.E.64 R8, desc[UR8][R28.64+0x8] ;  /* 0x000008081c087981 */ /* 0x000ee2000c1e1b00 */
[----:B------:R-:W-:-:S04]  /*0840*/  IADD3 R5, PT, PT, R5, 0x4, RZ ;  /* 0x0000000405057810 */ /* 0x000fc80007ffe0ff */
[----:B------:R-:W-:Y:S01]  /*0850*/  ISETP.GE.AND P0, PT, R5, R0, PT ;  /* 0x000000000500720c */ /* 0x000fe20003f06270 */
[----:B------:R-:W-:Y:S01]  /*0860*/  DFMA R14, R32, R10, R14 ;  /* 0x0000000a200e722b */ /* 0x000fe2000000000e */
[C---:B------:R-:W-:Y:S02]  /*0870*/  LEA R6, R13.reuse, R6, 0x2 ;  /* 0x000000060d067211 */ /* 0x040fe400078e10ff */
[C---:B------:R-:W-:Y:S02]  /*0880*/  LEA R34, R13.reuse, R34, 0x2 ;  /* 0x000000220d227211 */ /* 0x040fe400078e10ff */
[C---:B------:R-:W-:Y:S02]  /*0890*/  LEA R7, R13.reuse, R7, 0x2 ;  /* 0x000000070d077211 */ /* 0x040fe400078e10ff */
[C---:B------:R-:W-:Y:S02]  /*08a0*/  LEA R35, R13.reuse, R35, 0x2 ;  /* 0x000000230d237211 */ /* 0x040fe400078e10ff */
[----:B------:R-:W-:-:S02]  /*08b0*/  LEA R36, R13, R36, 0x2 ;  /* 0x000000240d247211 */ /* 0x000fc400078e10ff */
[----:B------:R-:W-:Y:S01]  /*08c0*/  LEA R37, R12, R37, 0x2 ;  /* 0x000000250c257211 */ /* 0x000fe200078e10ff */
[C---:B-----5:R-:W-:Y:S02]  /*08d0*/  DFMA R16, R24.reuse, R20, R16 ;  /* 0x000000141810722b */ /* 0x060fe40000000010 */
[----:B--2---:R-:W-:Y:S02]  /*08e0*/  DFMA R24, R24, R30, R22 ;  /* 0x0000001e1818722b */ /* 0x004fe40000000016 */
[----:B---3--:R-:W-:Y:S02]  /*08f0*/  DFMA R20, R20, R8, R18 ;  /* 0x000000081414722b */ /* 0x008fe40000000012 */
[----:B------:R-:W-:Y:S01]  /*0900*/  DFMA R30, R8, R30, R14 ;  /* 0x0000001e081e722b */ /* 0x000fe2000000000e */
[----:B------:R-:W-:Y:S10]  /*0910*/  @!P0 BRA `(.L_x_3) ;  /* 0xfffffffc00248947 */ /* 0x000ff4000383ffff */
.L_x_1:
[----:B------:R-:W0:Y:S01]  /*0920*/  LDC.64 R8, c[0x0][0x390] ;  /* 0x0000e400ff087b82 */ /* 0x000e220000000a00 */
[CC--:B------:R-:W-:Y:S02]  /*0930*/  IMAD R5, R3.reuse, R13.reuse, R2 ;  /* 0x0000000d03057224 */ /* 0x0c0fe400078e0202 */
[----:B------:R-:W-:-:S05]  /*0940*/  IMAD R6, R3, R13, R4 ;  /* 0x0000000d03067224 */ /* 0x000fca00078e0204 */
[----:B------:R-:W-:Y:S01]  /*0950*/  IADD3 R11, PT, PT, R6, R13, RZ ;  /* 0x0000000d060b7210 */ /* 0x000fe20007ffe0ff */
[----:B0-----:R-:W-:-:S04]  /*0960*/  IMAD.WIDE R2, R5, 0x8, R8 ;  /* 0x0000000805027825 */ /* 0x001fc800078e0208 */
[----:B------:R-:W-:Y:S01]  /*0970*/  IMAD.WIDE.U32 R6, R6, 0x8, R8 ;  /* 0x0000000806067825 */ /* 0x000fe200078e0008 */
[----:B------:R-:W-:Y:S03]  /*0980*/  STG.E.64 desc[UR8][R2.64], R16 ;  /* 0x0000001002007986 */ /* 0x000fe6000c101b08 */
[----:B------:R-:W-:-:S04]  /*0990*/  IMAD.WIDE R4, R13, 0x8, R2 ;  /* 0x000000080d047825 */ /* 0x000fc800078e0202 */
[----:B------:R-:W-:Y:S01]  /*09a0*/  IMAD.WIDE.U32 R8, R11, 0x8, R8 ;  /* 0x000000080b087825 */ /* 0x000fe200078e0008 */
[----:B------:R-:W-:Y:S04]  /*09b0*/  STG.E.64 desc[UR8][R4.64], R20 ;  /* 0x0000001404007986 */ /* 0x000fe8000c101b08 */
[----:B------:R-:W-:Y:S04]  /*09c0*/  STG.E.64 desc[UR8][R6.64], R24 ;  /* 0x0000001806007986 */ /* 0x000fe8000c101b08 */
[----:B------:R-:W-:Y:S01]  /*09d0*/  STG.E.64 desc[UR8][R8.64], R30 ;  /* 0x0000001e08007986 */ /* 0x000fe2000c101b08 */
[----:B------:R-:W-:Y:S05]  /*09e0*/  EXIT ;  /* 0x000000000000794d */ /* 0x000fea0003800000 */
.L_x_0:
[----:B------:R-:W-:-:S04]  /*09f0*/  ISETP.GE.AND P1, PT, R2, R13, PT ;  /* 0x0000000d0200720c */ /* 0x000fc80003f26270 */
[----:B------:R-:W-:-:S13]  /*0a00*/  ISETP.GE.OR P2, PT, R5, R12, P1 ;  /* 0x0000000c0500720c */ /* 0x000fda0000f46670 */
[----:B------:R-:W-:Y:S05]  /*0a10*/  @P2 BRA `(.L_x_4) ;  /* 0x0000000800702947 */ /* 0x000fea0003800000 */
[----:B------:R-:W0:Y:S01]  /*0a20*/  LDCU UR7, c[0x0][0x3a0] ;  /* 0x00007400ff0777ac */ /* 0x000e220008000800 */
[----:B------:R-:W-:Y:S02]  /*0a30*/  CS2R R16, SRZ ;  /* 0x0000000000107805 */ /* 0x000fe4000001ff00 */
[----:B------:R-:W-:Y:S01]  /*0a40*/  CS2R R36, SRZ ;  /* 0x0000000000247805 */ /* 0x000fe2000001ff00 */
[----:B0-----:R-:W-:-:S04]  /*0a50*/  ULEA.HI UR5, UR7, UR7, URZ, 0x1 ;  /* 0x0000000707057291 */ /* 0x001fc8000f8f08ff */
[----:B------:R-:W-:-:S04]  /*0a60*/  ULOP3.LUT UR5, UR5, 0xfffffffe, URZ, 0xc0, !UPT ;  /* 0xfffffffe05057892 */ /* 0x000fc8000f8ec0ff */
[----:B------:R-:W-:-:S04]  /*0a70*/  UIADD3 UR5, UPT, UPT, -UR5, UR7, URZ ;  /* 0x0000000705057290 */ /* 0x000fc8000fffe1ff */
[----:B------:R-:W-:Y:S02]  /*0a80*/  UISETP.GT.AND UP1, UPT, UR5, URZ, UPT ;  /* 0x000000ff0500728c */ /* 0x000fe4000bf24270 */
[----:B------:R-:W-:-:S07]  /*0a90*/  UISETP.GE.AND UP0, UPT, UR5, UR7, UPT ;  /* 0x000000070500728c */ /* 0x000fce000bf06270 */
[----:B------:R-:W-:Y:S05]  /*0aa0*/  BRA.U !UP1, `(.L_x_5) ;  /* 0x0000000109247547 */ /* 0x000fea000b800000 */
[----:B------:R-:W0:Y:S08]  /*0ab0*/  LDC.64 R4, c[0x0][0x380] ;  /* 0x0000e000ff047b82 */ /* 0x000e300000000a00 */
[----:B------:R-:W1:Y:S01]  /*0ac0*/  LDC.64 R8, c[0x0][0x388] ;  /* 0x0000e200ff087b82 */ /* 0x000e620000000a00 */
[----:B0-----:R-:W-:-:S05]  /*0ad0*/  IMAD.WIDE.U32 R6, R3, 0x8, R4 ;  /* 0x0000000803067825 */ /* 0x001fca00078e0004 */
[----:B------:R-:W2:Y:S01]  /*0ae0*/  LDG.E.64 R36, desc[UR8][R6.64+0x8] ;  /* 0x0000080806247981 */ /* 0x000ea2000c1e1b00 */
[----:B-1----:R-:W-:-:S03]  /*0af0*/  IMAD.WIDE R4, R2, 0x8, R8 ;  /* 0x0000000802047825 */ /* 0x002fc600078e0208 */
[----:B------:R-:W3:Y:S04]  /*0b00*/  LDG.E.64 R16, desc[UR8][R6.64] ;  /* 0x0000000806107981 */ /* 0x000ee8000c1e1b00 */
[----:B------:R-:W2:Y:S02]  /*0b10*/  LDG.E.64 R4, desc[UR8][R4.64] ;  /* 0x0000000804047981 */ /* 0x000ea4000c1e1b00 */
[----:B--2---:R-:W-:Y:S02]  /*0b20*/  DFMA R36, R4, R36, RZ ;  /* 0x000000240424722b */ /* 0x004fe400000000ff */
[----:B---3--:R-:W-:-:S11]  /*0b30*/  DFMA R16, R16, R4, RZ ;  /* 0x000000041010722b */ /* 0x008fd600000000ff */
.L_x_5:
[----:B------:R-:W-:Y:S05]  /*0b40*/  BRA.U UP0, `(.L_x_6) ;  /* 0x0000000900087547 */ /* 0x000fea000b800000 */
[----:B------:R-:W-:-:S04]  /*0b50*/  ULOP3.LUT UR6, URZ, UR5, URZ, 0x33, !UPT ;  /* 0x00000005ff067292 */ /* 0x000fc8000f8e33ff */
[----:B------:R-:W-:-:S04]  /*0b60*/  UIADD3 UR7, UPT, UPT, UR6, UR7, URZ ;  /* 0x0000000706077290 */ /* 0x000fc8000fffe0ff */
[----:B------:R-:W-:Y:S02]  /*0b70*/  UISETP.GE.U32.AND UP1, UPT, UR7, 0x6, UPT ;  /* 0x000000060700788c */ /* 0x000fe4000bf26070 */
[----:B------:R-:W-:-:S04]  /*0b80*/  ULEA.HI UR6, UR7, 0x1, URZ, 0x1f ;  /* 0x0000000107067891 */ /* 0x000fc8000f8ff8ff */
[----:B------:R-:W-:-:S03]  /*0b90*/  ULOP3.LUT UP0, UR10, UR6, 0x3, URZ, 0xc0, !UPT ;  /* 0x00000003060a7892 */ /* 0x000fc6000f80c0ff */
[----:B------:R-:W-:Y:S09]  /*0ba0*/  BRA.U !UP1, `(.L_x_7) ;  /* 0x0000000509107547 */ /* 0x000ff2000b800000 */
[----:B------:R-:W-:Y:S01]  /*0bb0*/  ULOP3.LUT UR6, UR6, 0xfffffffc, URZ, 0xc0, !UPT ;  /* 0xfffffffc06067892 */ /* 0x000fe2000f8ec0ff */
[----:B------:R-:W-:Y:S02]  /*0bc0*/  IMAD R0, R13, UR5, R2 ;  /* 0x000000050d007c24 */ /* 0x000fe4000f8e0202 */
[----:B------:R-:W-:Y:S01]  /*0bd0*/  IMAD R5, R12, UR5, R3 ;  /* 0x000000050c057c24 */ /* 0x000fe2000f8e0203 */
[----:B------:R-:W-:-:S12]  /*0be0*/  UIADD3 UR6, UPT, UPT, -UR6, URZ, URZ ;  /* 0x000000ff06067290 */ /* 0x000fd8000fffe1ff */
.L_x_8:
[----:B------:R-:W0:Y:S08]  /*0bf0*/  LDC.64 R32, c[0x0][0x380] ;  /* 0x0000e000ff207b82 */ /* 0x000e300000000a00 */
[----:B------:R-:W1:Y:S01]  /*0c00*/  LDC.64 R28, c[0x0][0x388] ;  /* 0x0000e200ff1c7b82 */ /* 0x000e620000000a00 */
[----:B0-----:R-:W-:-:S05]  /*0c10*/  IMAD.WIDE R32, R5, 0x8, R32 ;  /* 0x0000000805207825 */ /* 0x001fca00078e0220 */
[----:B------:R-:W2:Y:S01]  /*0c20*/  LDG.E.64 R6, desc[UR8][R32.64] ;  /* 0x0000000820067981 */ /* 0x000ea2000c1e1b00 */
[----:B-1----:R-:W-:-:S03]  /*0c30*/  IMAD.WIDE R28, R0, 0x8, R28 ;  /* 0x00000008001c7825 */ /* 0x002fc600078e021c */
[----:B------:R-:W3:Y:S04]  /*0c40*/  LDG.E.64 R8, desc[UR8][R32.64+0x8] ;  /* 0x0000080820087981 */ /* 0x000ee8000c1e1b00 */
[----:B------:R-:W2:Y:S01]  /*0c50*/  LDG.E.64 R26, desc[UR8][R28.64] ;  /* 0x000000081c1a7981 */ /* 0x000ea2000c1e1b00 */
[----:B------:R-:W-:-:S04]  /*0c60*/  IMAD.WIDE R24, R12, 0x8, R32 ;  /* 0x000000080c187825 */ /* 0x000fc800078e0220 */
[----:B------:R-:W-:Y:S01]  /*0c70*/  IMAD.WIDE R30, R13, 0x8, R28 ;  /* 0x000000080d1e7825 */ /* 0x000fe200078e021c */
[----:B------:R-:W4:Y:S04]  /*0c80*/  LDG.E.64 R22, desc[UR8][R24.64] ;  /* 0x0000000818167981 */ /* 0x000f28000c1e1b00 */
[----:B------:R0:W4:Y:S01]  /*0c90*/  LDG.E.64 R20, desc[UR8][R30.64] ;  /* 0x000000081e147981 */ /* 0x000122000c1e1b00 */
[----:B------:R-:W-:-:S03]  /*0ca0*/  IMAD.WIDE R18, R12, 0x8, R24 ;  /* 0x000000080c127825 */ /* 0x000fc600078e0218 */
[----:B------:R-:W5:Y:S01]  /*0cb0*/  LDG.E.64 R24, desc[UR8][R24.64+0x8] ;  /* 0x0000080818187981 */ /* 0x000f62000c1e1b00 */
[----:B0-----:R-:W-:-:S03]  /*0cc0*/  IMAD.WIDE R30, R13, 0x8, R30 ;  /* 0x000000080d1e7825 */ /* 0x001fc600078e021e */
[----:B------:R-:W5:Y:S04]  /*0cd0*/  LDG.E.64 R10, desc[UR8][R18.64] ;  /* 0x00000008120a7981 */ /* 0x000f68000c1e1b00 */
[----:B------:R-:W5:Y:S01]  /*0ce0*/  LDG.E.64 R14, desc[UR8][R30.64] ;  /* 0x000000081e0e7981 */ /* 0x000f62000c1e1b00 */
[----:B------:R-:W-:-:S04]  /*0cf0*/  IMAD.WIDE R28, R12, 0x8, R18 ;  /* 0x000000080c1c7825 */ /* 0x000fc800078e0212 */
[----:B------:R-:W-:Y:S01]  /*0d00*/  IMAD.WIDE R34, R13, 0x8, R30 ;  /* 0x000000080d227825 */ /* 0x000fe200078e021e */
[----:B------:R-:W5:Y:S04]  /*0d10*/  LDG.E.64 R18, desc[UR8][R18.64+0x8] ;  /* 0x0000080812127981 */ /* 0x000f68000c1e1b00 */
[----:B------:R-:W5:Y:S01]  /*0d20*/  LDG.E.64 R32, desc[UR8][R28.64] ;  /* 0x000000081c207981 */ /* 0x000f62000c1e1b00 */
[----:B--2---:R-:W-:-:S03]  /*0d30*/  DFMA R16, R6, R26, R16 ;  /* 0x0000001a0610722b */ /* 0x004fc60000000010 */
[----:B------:R-:W2:Y:S01]  /*0d40*/  LDG.E.64 R6, desc[UR8][R34.64] ;  /* 0x0000000822067981 */ /* 0x000ea2000c1e1b00 */
[----:B---3--:R-:W-:-:S03]  /*0d50*/  DFMA R26, R26, R8, R36 ;  /* 0x000000081a1a722b */ /* 0x008fc60000000024 */
[----:B------:R-:W3:Y:S01]  /*0d60*/  LDG.E.64 R8, desc[UR8][R28.64+0x8] ;  /* 0x000008081c087981 */ /* 0x000ee2000c1e1b00 */
[----:B------:R-:W-:Y:S01]  /*0d70*/  IMAD.WIDE R36, R13, 0x8, R34 ;  /* 0x000000080d247825 */ /* 0x000fe200078e0222 */
[----:B----4-:R-:W-:-:S03]  /*0d80*/  DFMA R22, R22, R20, R16 ;  /* 0x000000141616722b */ /* 0x010fc60000000010 */
[----:B------:R-:W-:Y:S01]  /*0d90*/  IMAD.WIDE R16, R12, 0x8, R28 ;  /* 0x000000080c107825 */ /* 0x000fe200078e021c */
[----:B-----5:R-:W-:-:S04]  /*0da0*/  DFMA R20, R20, R24, R26 ;  /* 0x000000181414722b */ /* 0x020fc8000000001a */
[----:B------:R-:W4:Y:S04]  /*0db0*/  LDG.E.64 R30, desc[UR8][R16.64] ;  /* 0x00000008101e7981 */ /* 0x000f28000c1e1b00 */
[----:B------:R0:W4:Y:S04]  /*0dc0*/  LDG.E.64 R26, desc[UR8][R36.64] ;  /* 0x00000008241a7981 */ /* 0x000128000c1e1b00 */
[----:B------:R1:W5:Y:S01]  /*0dd0*/  LDG.E.64 R28, desc[UR8][R16.64+0x8] ;  /* 0x00000808101c7981 */ /* 0x000362000c1e1b00 */
[----:B------:R-:W-:Y:S01]  /*0de0*/  DFMA R10, R10, R14, R22 ;  /* 0x0000000e0a0a722b */ /* 0x000fe20000000016 */
[----:B0-----:R-:W-:Y:S01]  /*0df0*/  IMAD.WIDE R36, R13, 0x8, R36 ;  /* 0x000000080d247825 */ /* 0x001fe200078e0224 */
[----:B------:R-:W-:-:S03]  /*0e00*/  DFMA R14, R14, R18, R20 ;  /* 0x000000120e0e722b */ /* 0x000fc60000000014 */
[C---:B-1----:R-:W-:Y:S01]  /*0e10*/  IMAD.WIDE R16, R12.reuse, 0x8, R16 ;  /* 0x000000080c107825 */ /* 0x042fe200078e0210 */
[----:B------:R-:W5:Y:S04]  /*0e20*/  LDG.E.64 R20, desc[UR8][R36.64] ;  /* 0x0000000824147981 */ /* 0x000f68000c1e1b00 */
[----:B------:R-:W5:Y:S01]  /*0e30*/  LDG.E.64 R24, desc[UR8][R16.64] ;  /* 0x0000000810187981 */ /* 0x000f62000c1e1b00 */
[----:B------:R-:W-:-:S03]  /*0e40*/  IMAD.WIDE R34, R12, 0x8, R16 ;  /* 0x000000080c227825 */ /* 0x000fc600078e0210 */
[----:B------:R-:W5:Y:S04]  /*0e50*/  LDG.E.64 R22, desc[UR8][R16.64+0x8] ;  /* 0x0000080810167981 */ /* 0x000f68000c1e1b00 */
[----:B------:R-:W5:Y:S04]  /*0e60*/  LDG.E.64 R18, desc[UR8][R34.64] ;  /* 0x0000000822127981 */ /* 0x000f68000c1e1b00 */
[----:B------:R0:W5:Y:S02]  /*0e70*/  LDG.E.64 R16, desc[UR8][R34.64+0x8] ;  /* 0x0000080822107981 */ /* 0x000164000c1e1b00 */
[----:B0-----:R-:W-:Y:S01]  /*0e80*/  IMAD.WIDE R34, R12, 0x8, R34 ;  /* 0x000000080c227825 */ /* 0x001fe200078e0222 */
[----:B--2---:R-:W-:-:S03]  /*0e90*/  DFMA R32, R32, R6, R10 ;  /* 0x000000062020722b */ /* 0x004fc6000000000a */
[C---:B------:R-:W-:Y:S01]  /*0ea0*/  IMAD.WIDE R10, R13.reuse, 0x8, R36 ;  /* 0x000000080d0a7825 */ /* 0x040fe200078e0224 */
[----:B---3--:R-:W-:Y:S01]  /*0eb0*/  DFMA R6, R6, R8, R14 ;  /* 0x000000080606722b */ /* 0x008fe2000000000e */
[----:B------:R-:W2:Y:S04]  /*0ec0*/  LDG.E.64 R36, desc[UR8][R34.64+0x8] ;  /* 0x0000080822247981 */ /* 0x000ea8000c1e1b00 */
[----:B------:R-:W3:Y:S01]  /*0ed0*/  LDG.E.64 R14, desc[UR8][R10.64] ;  /* 0x000000080a0e7981 */ /* 0x000ee2000c1e1b00 */
[----:B------:R-:W-:-:S06]  /*0ee0*/  IMAD.WIDE R8, R13, 0x8, R10 ;  /* 0x000000080d087825 */ /* 0x000fcc00078e020a */
[----:B------:R-:W2:Y:S04]  /*0ef0*/  LDG.E.64 R8, desc[UR8][R8.64] ;  /* 0x0000000808087981 */ /* 0x000ea8000c1e1b00 */
[----:B------:R-:W2:Y:S01]  /*0f00*/  LDG.E.64 R10, desc[UR8][R34.64] ;  /* 0x00000008220a7981 */ /* 0x000ea2000c1e1b00 */
[----:B----4-:R-:W-:Y:S02]  /*0f10*/  DFMA R30, R30, R26, R32 ;  /* 0x0000001a1e1e722b */ /* 0x010fe40000000020 */
[----:B-----5:R-:W-:Y:S01]  /*0f20*/  DFMA R6, R26, R28, R6 ;  /* 0x0000001c1a06722b */ /* 0x020fe20000000006 */
[----:B------:R-:W-:-:S04]  /*0f30*/  UIADD3 UR6, UPT, UPT, UR6, 0x4, URZ ;  /* 0x0000000406067890 */ /* 0x000fc8000fffe0ff */
[----:B------:R-:W-:Y:S01]  /*0f40*/  UISETP.NE.AND UP1, UPT, UR6, URZ, UPT ;  /* 0x000000ff0600728c */ /* 0x000fe2000bf25270 */
[----:B------:R-:W-:Y:S02]  /*0f50*/  DFMA R24, R24, R20, R30 ;  /* 0x000000141818722b */ /* 0x000fe4000000001e */
[----:B------:R-:W-:Y:S01]  /*0f60*/  DFMA R6, R20, R22, R6 ;  /* 0x000000161406722b */ /* 0x000fe20000000006 */
[----:B------:R-:W-:Y:S02]  /*0f70*/  LEA R5, R12, R5, 0x3 ;  /* 0x000000050c057211 */ /* 0x000fe400078e18ff */
[----:B------:R-:W-:Y:S01]  /*0f80*/  LEA R0, R13, R0, 0x3 ;  /* 0x000000000d007211 */ /* 0x000fe200078e18ff */
[----:B------:R-:W-:Y:S02]  /*0f90*/  UIADD3 UR5, UPT, UPT, UR5, 0x8, URZ ;  /* 0x0000000805057890 */ /* 0x000fe4000fffe0ff */
[----:B---3--:R-:W-:Y:S02]  /*0fa0*/  DFMA R18, R18, R14, R24 ;  /* 0x0000000e1212722b */ /* 0x008fe40000000018 */
[----:B------:R-:W-:-:S08]  /*0fb0*/  DFMA R6, R14, R16, R6 ;  /* 0x000000100e06722b */ /* 0x000fd00000000006 */
[----:B--2---:R-:W-:Y:S02]  /*0fc0*/  DFMA R36, R8, R36, R6 ;  /* 0x000000240824722b */ /* 0x004fe40000000006 */
[----:B------:R-:W-:Y:S01]  /*0fd0*/  DFMA R16, R10, R8, R18 ;  /* 0x000000080a10722b */ /* 0x000fe20000000012 */
[----:B------:R-:W-:Y:S10]  /*0fe0*/  BRA.U UP1, `(.L_x_8) ;  /* 0xfffffffd01007547 */ /* 0x000ff4000b83ffff */
.L_x_7:
[----:B------:R-:W-:Y:S05]  /*0ff0*/  BRA.U !UP0, `(.L_x_6) ;  /* 0x0000000108dc7547 */ /* 0x000fea000b800000 */
[----:B------:R-:W-:Y:S02]  /*1000*/  UISETP.NE.AND UP1, UPT, UR10, 0x1, UPT ;  /* 0x000000010a00788c */ /* 0x000fe4000bf25270 */
[----:B------:R-:W-:-:S07]  /*1010*/  ULOP3.LUT UP0, URZ, UR7, 0x2, URZ, 0xc0, !UPT ;  /* 0x0000000207ff7892 */ /* 0x000fce000f80c0ff */
[----:B------:R-:W-:Y:S05]  /*1020*/  BRA.U !UP1, `(.L_x_9) ;  /* 0x0000000109847547 */ /* 0x000fea000b800000 */
[----:B------:R-:W0:Y:S01]  /*1030*/  LDC.64 R10, c[0x0][0x380] ;  /* 0x0000e000ff0a7b82 */ /* 0x000e220000000a00 */
[----:B------:R-:W-:Y:S02]  /*1040*/  IMAD R5, R12, UR5, R3 ;  /* 0x000000050c057c24 */ /* 0x000fe4000f8e0203 */
[----:B------:R-:W-:-:S05]  /*1050*/  IMAD R7, R13, UR5, R2 ;  /* 0x000000050d077c24 */ /* 0x000fca000f8e0202 */
[----:B------:R-:W1:Y:S01]  /*1060*/  LDC.64 R14, c[0x0][0x388] ;  /* 0x0000e200ff0e7b82 */ /* 0x000e620000000a00 */
[----:B0-----:R-:W-:-:S05]  /*1070*/  IMAD.WIDE R10, R5, 0x8, R10 ;  /* 0x00000008050a7825 */ /* 0x001fca00078e020a */
[----:B------:R-:W2:Y:S01]  /*1080*/  LDG.E.64 R4, desc[UR8][R10.64] ;  /* 0x000000080a047981 */ /* 0x000ea2000c1e1b00 */
[----:B-1----:R-:W-:-:S03]  /*1090*/  IMAD.WIDE R14, R7, 0x8, R14 ;  /* 0x00000008070e7825 */ /* 0x002fc600078e020e */
[----:B------:R-:W3:Y:S04]  /*10a0*/  LDG.E.64 R8, desc[UR8][R10.64+0x8] ;  /* 0x000008080a087981 */ /* 0x000ee8000c1e1b00 */
[----:B------:R-:W2:Y:S01]  /*10b0*/  LDG.E.64 R6, desc[UR8][R14.64] ;  /* 0x000000080e067981 */ /* 0x000ea2000c1e1b00 */
[----:B------:R-:W-:-:S04]  /*10c0*/  IMAD.WIDE R32, R12, 0x8, R10 ;  /* 0x000000080c207825 */ /* 0x000fc800078e020a */
[C---:B------:R-:W-:Y:S01]  /*10d0*/  IMAD.WIDE R34, R13.reuse, 0x8, R14 ;  /* 0x000000080d227825 */ /* 0x040fe200078e020e */
[----:B------:R-:W4:Y:S04]  /*10e0*/  LDG.E.64 R30, desc[UR8][R32.64] ;  /* 0x00000008201e7981 */ /* 0x000f28000c1e1b00 */
[----:B------:R0:W4:Y:S04]  /*10f0*/  LDG.E.64 R26, desc[UR8][R34.64] ;  /* 0x00000008221a7981 */ /* 0x000128000c1e1b00 */
[----:B------:R1:W5:Y:S01]  /*1100*/  LDG.E.64 R28, desc[UR8][R32.64+0x8] ;  /* 0x00000808201c7981 */ /* 0x000362000c1e1b00 */
[----:B0-----:R-:W-:-:S04]  /*1110*/  IMAD.WIDE R34, R13, 0x8, R34 ;  /* 0x000000080d227825 */ /* 0x001fc800078e0222 */
[----:B-1----:R-:W-:Y:S01]  /*1120*/  IMAD.WIDE R32, R12, 0x8, R32 ;  /* 0x000000080c207825 */ /* 0x002fe200078e0220 */
[----:B------:R-:W5:Y:S04]  /*1130*/  LDG.E.64 R20, desc[UR8][R34.64] ;  /* 0x0000000822147981 */ /* 0x000f68000c1e1b00 */
[----:B------:R-:W5:Y:S01]  /*1140*/  LDG.E.64 R24, desc[UR8][R32.64] ;  /* 0x0000000820187981 */ /* 0x000f62000c1e1b00 */
[----:B------:R-:W-:-:S03]  /*1150*/  IMAD.WIDE R10, R13, 0x8, R34 ;  /* 0x000000080d0a7825 */ /* 0x000fc600078e0222 */
[----:B------:R-:W5:Y:S01]  /*1160*/  LDG.E.64 R22, desc[UR8][R32.64+0x8] ;  /* 0x0000080820167981 */ /* 0x000f62000c1e1b00 */
[----:B------:R-:W-:-:S03]  /*1170*/  IMAD.WIDE R14, R12, 0x8, R32 ;  /* 0x000000080c0e7825 */ /* 0x000fc600078e0220 */
[----:B------:R-:W5:Y:S04]  /*1180*/  LDG.E.64 R10, desc[UR8][R10.64] ;  /* 0x000000080a0a7981 */ /* 0x000f68000c1e1b00 */
[----:B------:R-:W5:Y:S04]  /*1190*/  LDG.E.64 R18, desc[UR8][R14.64] ;  /* 0x000000080e127981 */ /* 0x000f68000c1e1b00 */
[----:B------:R-:W5:Y:S01]  /*11a0*/  LDG.E.64 R14, desc[UR8][R14.64+0x8] ;  /* 0x000008080e0e7981 */ /* 0x000f62000c1e1b00 */
[----:B------:R-:W-:Y:S01]  /*11b0*/  UIADD3 UR5, UPT, UPT, UR5, 0x4, URZ ;  /* 0x0000000405057890 */ /* 0x000fe2000fffe0ff */
[----:B--2---:R-:W-:-:S02]  /*11c0*/  DFMA R4, R4, R6, R16 ;  /* 0x000000060404722b */ /* 0x004fc40000000010 */
[----:B---3--:R-:W-:-:S06]  /*11d0*/  DFMA R8, R6, R8, R36 ;  /* 0x000000080608722b */ /* 0x008fcc0000000024 */
[----:B----4-:R-:W-:Y:S02]  /*11e0*/  DFMA R4, R30, R26, R4 ;  /* 0x0000001a1e04722b */ /* 0x010fe40000000004 */
[----:B-----5:R-:W-:-:S06]  /*11f0*/  DFMA R8, R26, R28, R8 ;  /* 0x0000001c1a08722b */ /* 0x020fcc0000000008 */
[----:B------:R-:W-:Y:S02]  /*1200*/  DFMA R4, R24, R20, R4 ;  /* 0x000000141804722b */ /* 0x000fe40000000004 */
[----:B------:R-:W-:-:S06]  /*1210*/  DFMA R8, R20, R22, R8 ;  /* 0x000000161408722b */ /* 0x000fcc0000000008 */
[----:B------:R-:W-:Y:S02]  /*1220*/  DFMA R16, R18, R10, R4 ;  /* 0x0000000a1210722b */ /* 0x000fe40000000004 */
[----:B------:R-:W-:-:S11]  /*1230*/  DFMA R36, R10, R14, R8 ;  /* 0x0000000e0a24722b */ /* 0x000fd60000000008 */
.L_x_9:
[----:B------:R-:W-:Y:S05]  /*1240*/  BRA.U UP0, `(.L_x_6) ;  /* 0x0000000100487547 */ /* 0x000fea000b800000 */
        /* <DEDUP_REMOVED lines=10> */
[----:B------:R-:W-:Y:S02]  /*12f0*/  IMAD.WIDE R18, R12, 0x8, R4 ;  /* 0x000000080c127825 */ /* 0x000fe400078e0204 */
[----:B------:R-:W4:Y:S04]  /*1300*/  LDG.E.64 R22, desc[UR8][R22.64] ;  /* 0x0000000816167981 */ /* 0x000f28000c1e1b00 */
[----:B------:R-:W4:Y:S04]  /*1310*/  LDG.E.64 R20, desc[UR8][R18.64] ;  /* 0x0000000812147981 */ /* 0x000f28000c1e1b00 */
[----:B------:R-:W5:Y:S01]  /*1320*/  LDG.E.64 R24, desc[UR8][R18.64+0x8] ;  /* 0x0000080812187981 */ /* 0x000f62000c1e1b00 */
[----:B--2---:R-:W-:-:S02]  /*1330*/  DFMA R6, R6, R10, R16 ;  /* 0x0000000a0606722b */ /* 0x004fc40000000010 */
[----:B---3--:R-:W-:-:S06]  /*1340*/  DFMA R14, R10, R14, R36 ;  /* 0x0000000e0a0e722b */ /* 0x008fcc0000000024 */
[----:B----4-:R-:W-:Y:S02]  /*1350*/  DFMA R16, R20, R22, R6 ;  /* 0x000000161410722b */ /* 0x010fe40000000006 */
[----:B-----5:R-:W-:-:S11]  /*1360*/  DFMA R36, R22, R24, R14 ;  /* 0x000000181624722b */ /* 0x020fd6000000000e */
.L_x_6:
[----:B------:R-:W0:Y:S01]  /*1370*/  LDC.64 R4, c[0x0][0x390] ;  /* 0x0000e400ff047b82 */ /* 0x000e220000000a00 */
[----:B------:R-:W-:-:S04]  /*1380*/  IMAD R3, R3, R13, R2 ;  /* 0x0000000d03037224 */ /* 0x000fc800078e0202 */
[----:B0-----:R-:W-:-:S05]  /*1390*/  IMAD.WIDE R4, R3, 0x8, R4 ;  /* 0x0000000803047825 */ /* 0x001fca00078e0204 */
[----:B------:R-:W-:Y:S01]  /*13a0*/  STG.E.64 desc[UR8][R4.64], R16 ;  /* 0x0000001004007986 */ /* 0x000fe2000c101b08 */
[----:B------:R-:W-:-:S05]  /*13b0*/  IMAD.WIDE R2, R13, 0x8, R4 ;  /* 0x000000080d027825 */ /* 0x000fca00078e0204 */
[----:B------:R-:W-:Y:S01]  /*13c0*/  STG.E.64 desc[UR8][R2.64], R36 ;  /* 0x0000002402007986 */ /* 0x000fe2000c101b08 */
[----:B------:R-:W-:Y:S05]  /*13d0*/  EXIT ;  /* 0x000000000000794d */ /* 0x000fea0003800000 */
.L_x_4:
[----:B------:R-:W-:-:S13]  /*13e0*/  ISETP.GE.OR P0, PT, R3, R12, P0 ;  /* 0x0000000c0300720c */ /* 0x000fda0000706670 */
[----:B------:R-:W-:Y:S05]  /*13f0*/  @P0 BRA `(.L_x_10) ;  /* 0x0000000c00480947 */ /* 0x000fea0003800000 */
[----:B------:R-:W0:Y:S01]  /*1400*/  LDC R0, c[0x0][0x3a0] ;  /* 0x0000e800ff007b82 */ /* 0x000e220000000800 */
[----:B------:R-:W-:Y:S02]  /*1410*/  CS2R R20, SRZ ;  /* 0x0000000000147805 */ /* 0x000fe4000001ff00 */
[----:B------:R-:W-:Y:S02]  /*1420*/  CS2R R24, SRZ ;  /* 0x0000000000187805 */ /* 0x000fe4000001ff00 */
[----:B0-----:R-:W-:-:S04]  /*1430*/  LEA.HI R5, R0, R0, RZ, 0x1 ;  /* 0x0000000000057211 */ /* 0x001fc800078f08ff */
[----:B------:R-:W-:-:S04]  /*1440*/  LOP3.LUT R5, R5, 0xfffffffe, RZ, 0xc0, !PT ;  /* 0xfffffffe05057812 */ /* 0x000fc800078ec0ff */
[----:B------:R-:W-:-:S04]  /*1450*/  IADD3 R6, PT, PT, -R5, R0, RZ ;  /* 0x0000000005067210 */ /* 0x000fc80007ffe1ff */
[C---:B------:R-:W-:Y:S02]  /*1460*/  ISETP.GT.AND P1, PT, R6.reuse, RZ, PT ;  /* 0x000000ff0600720c */ /* 0x040fe40003f24270 */
[----:B------:R-:W-:-:S11]  /*1470*/  ISETP.GE.AND P0, PT, R6, R0, PT ;  /* 0x000000000600720c */ /* 0x000fd60003f06270 */
[----:B------:R-:W-:Y:S05]  /*1480*/  @!P1 BRA `(.L_x_11) ;  /* 0x0000000000289947 */ /* 0x000fea0003800000 */
[----:B------:R-:W0:Y:S08]  /*1490*/  LDC.64 R8, c[0x0][0x380] ;  /* 0x0000e000ff087b82 */ /* 0x000e300000000a00 */
[----:B------:R-:W1:Y:S01]  /*14a0*/  LDC.64 R14, c[0x0][0x388] ;  /* 0x0000e200ff0e7b82 */ /* 0x000e620000000a00 */
[----:B0-----:R-:W-:-:S05]  /*14b0*/  IMAD.WIDE.U32 R10, R3, 0x8, R8 ;  /* 0x00000008030a7825 */ /* 0x001fca00078e0008 */
[----:B------:R-:W2:Y:S01]  /*14c0*/  LDG.E.64 R24, desc[UR8][R10.64] ;  /* 0x000000080a187981 */ /* 0x000ea2000c1e1b00 */
[----:B-1----:R-:W-:-:S04]  /*14d0*/  IMAD.WIDE R16, R2, 0x8, R14 ;  /* 0x0000000802107825 */ /* 0x002fc800078e020e */
[----:B------:R-:W-:Y:S01]  /*14e0*/  IMAD.WIDE.U32 R8, R4, 0x8, R14 ;  /* 0x0000000804087825 */ /* 0x000fe200078e000e */
[----:B------:R-:W2:Y:S05]  /*14f0*/  LDG.E.64 R20, desc[UR8][R16.64] ;  /* 0x0000000810147981 */ /* 0x000eaa000c1e1b00 */
[----:B------:R-:W3:Y:S01]  /*1500*/  LDG.E.64 R8, desc[UR8][R8.64] ;  /* 0x0000000808087981 */ /* 0x000ee2000c1e1b00 */
[C---:B--2---:R-:W-:Y:S02]  /*1510*/  DFMA R20, R24.reuse, R20, RZ ;  /* 0x000000141814722b */ /* 0x044fe400000000ff */
[----:B---3--:R-:W-:-:S11]  /*1520*/  DFMA R24, R24, R8, RZ ;  /* 0x000000081818722b */ /* 0x008fd600000000ff */
.L_x_11:
[----:B------:R-:W-:Y:S05]  /*1530*/  @P0 BRA `(.L_x_12) ;  /* 0x0000000800d80947 */ /* 0x000fea0003800000 */
[----:B------:R-:W-:-:S04]  /*1540*/  LOP3.LUT R7, RZ, R6, RZ, 0x33, !PT ;  /* 0x00000006ff077212 */ /* 0x000fc800078e33ff */
[----:B------:R-:W-:-:S04]  /*1550*/  IADD3 R7, PT, PT, R7, R0, RZ ;  /* 0x0000000007077210 */ /* 0x000fc80007ffe0ff */
[----:B------:R-:W-:-:S13]  /*1560*/  ISETP.GE.U32.AND P0, PT, R7, 0x6, PT ;  /* 0x000000060700780c */ /* 0x000fda0003f06070 */
[----:B------:R-:W-:Y:S05]  /*1570*/  @!P0 BRA `(.L_x_13) ;  /* 0x0000000400b08947 */ /* 0x000fea0003800000 */
[C---:B------:R-:W-:Y:S01]  /*1580*/  IADD3 R0, PT, PT, R6.reuse, 0x2, RZ ;  /* 0x0000000206007810 */ /* 0x040fe20007ffe0ff */
[----:B------:R-:W-:Y:S01]  /*1590*/  IMAD R18, R29, UR4, R29 ;  /* 0x000000041d127c24 */ /* 0x000fe2000f8e021d */
[C---:B------:R-:W-:Y:S01]  /*15a0*/  IADD3 R9, PT, PT, R6.reuse, 0x4, RZ ;  /* 0x0000000406097810 */ /* 0x040fe20007ffe0ff */
[CC--:B------:R-:W-:Y:S01]  /*15b0*/  IMAD R5, R6.reuse, R13.reuse, R13 ;  /* 0x0000000d06057224 */ /* 0x0c0fe200078e020d */
[----:B------:R-:W-:Y:S01]  /*15c0*/  IADD3 R10, PT, PT, R6, 0x5, RZ ;  /* 0x00000005060a7810 */ /* 0x000fe20007ffe0ff */
[-CC-:B------:R-:W-:Y:S01]  /*15d0*/  IMAD R0, R0, R13.reuse, R34.reuse ;  /* 0x0000000d00007224 */ /* 0x180fe200078e0222 */
[C---:B------:R-:W-:Y:S01]  /*15e0*/  IADD3 R8, PT, PT, R6.reuse, 0x3, RZ ;  /* 0x0000000306087810 */ /* 0x040fe20007ffe0ff */
[-CC-:B------:R-:W-:Y:S01]  /*15f0*/  IMAD R9, R9, R13.reuse, R34.reuse ;  /* 0x0000000d09097224 */ /* 0x180fe200078e0222 */
[----:B------:R-:W-:Y:S01]  /*1600*/  IADD3 R14, PT, PT, R6, 0x6, RZ ;  /* 0x00000006060e7810 */ /* 0x000fe20007ffe0ff */
[-CC-:B------:R-:W-:Y:S01]  /*1610*/  IMAD R11, R10, R13.reuse, R34.reuse ;  /* 0x0000000d0a0b7224 */ /* 0x180fe200078e0222 */
[C---:B------:R-:W-:Y:S01]  /*1620*/  IADD3 R15, PT, PT, R6.reuse, 0x7, RZ ;  /* 0x00000007060f7810 */ /* 0x040fe20007ffe0ff */
[-CC-:B------:R-:W-:Y:S01]  /*1630*/  IMAD R31, R6, R13.reuse, R34.reuse ;  /* 0x0000000d061f7224 */ /* 0x180fe200078e0222 */
[----:B------:R-:W-:Y:S01]  /*1640*/  LEA.HI R16, R7, 0x1, RZ, 0x1f ;  /* 0x0000000107107811 */ /* 0x000fe200078ff8ff */
[-CC-:B------:R-:W-:Y:S01]  /*1650*/  IMAD R30, R8, R13.reuse, R34.reuse ;  /* 0x0000000d081e7224 */ /* 0x180fe200078e0222 */
[----:B------:R-:W-:Y:S01]  /*1660*/  IADD3 R10, PT, PT, R18, R34, R5 ;  /* 0x00000022120a7210 */ /* 0x000fe20007ffe005 */
[-CC-:B------:R-:W-:Y:S01]  /*1670*/  IMAD R14, R14, R13.reuse, R34.reuse ;  /* 0x0000000d0e0e7224 */ /* 0x180fe200078e0222 */
[----:B------:R-:W-:Y:S01]  /*1680*/  LOP3.LUT R16, R16, 0xfffffffc, RZ, 0xc0, !PT ;  /* 0xfffffffc10107812 */ /* 0x000fe200078ec0ff */
[-C--:B------:R-:W-:Y:S01]  /*1690*/  IMAD R15, R15, R13.reuse, R34 ;  /* 0x0000000d0f0f7224 */ /* 0x080fe200078e0222 */
[----:B------:R-:W-:Y:S01]  /*16a0*/  IADD3 R8, PT, PT, R18, R0, RZ ;  /* 0x0000000012087210 */ /* 0x000fe20007ffe0ff */
[----:B------:R-:W-:Y:S01]  /*16b0*/  IMAD R36, R6, R13, R2 ;  /* 0x0000000d06247224 */ /* 0x000fe200078e0202 */
[----:B------:R-:W-:Y:S01]  /*16c0*/  IADD3 R32, PT, PT, R18, R9, RZ ;  /* 0x0000000912207210 */ /* 0x000fe20007ffe0ff */
[----:B------:R-:W-:Y:S01]  /*16d0*/  IMAD R5, R6, R12, R3 ;  /* 0x0000000c06057224 */ /* 0x000fe200078e0203 */
[----:B------:R-:W-:-:S02]  /*16e0*/  IADD3 R34, PT, PT, R18, R11, RZ ;  /* 0x0000000b12227210 */ /* 0x000fc40007ffe0ff */
[C---:B------:R-:W-:Y:S02]  /*16f0*/  IADD3 R31, PT, PT, R18.reuse, R31, RZ ;  /* 0x0000001f121f7210 */ /* 0x040fe40007ffe0ff */
[C---:B------:R-:W-:Y:S02]  /*1700*/  IADD3 R30, PT, PT, R18.reuse, R30, RZ ;  /* 0x0000001e121e7210 */ /* 0x040fe40007ffe0ff */
[C---:B------:R-:W-:Y:S02]  /*1710*/  IADD3 R11, PT, PT, R18.reuse, R14, RZ ;  /* 0x0000000e120b7210 */ /* 0x040fe40007ffe0ff */
[----:B------:R-:W-:Y:S02]  /*1720*/  IADD3 R9, PT, PT, R18, R15, RZ ;  /* 0x0000000f12097210 */ /* 0x000fe40007ffe0ff */
[----:B------:R-:W-:-:S07]  /*1730*/  IADD3 R0, PT, PT, -R16, RZ, RZ ;  /* 0x000000ff10007210 */ /* 0x000fce0007ffe1ff */
.L_x_14:
[----:B------:R-:W0:Y:S08]  /*1740*/  LDC.64 R28, c[0x0][0x388] ;  /* 0x0000e200ff1c7b82 */ /* 0x000e300000000a00 */
[----:B------:R-:W1:Y:S01]  /*1750*/  LDC.64 R22, c[0x0][0x380] ;  /* 0x0000e000ff167b82 */ /* 0x000e620000000a00 */
[----:B0-----:R-:W-:-:S04]  /*1760*/  IMAD.WIDE.U32 R14, R31, 0x8, R28 ;  /* 0x000000081f0e7825 */ /* 0x001fc800078e001c */
[----:B------:R-:W-:Y:S02]  /*1770*/  IMAD.WIDE R16, R36, 0x8, R28 ;  /* 0x0000000824107825 */ /* 0x000fe400078e021c */
[----:B------:R-:W2:Y:S02]  /*1780*/  LDG.E.64 R14, desc[UR8][R14.64] ;  /* 0x000000080e0e7981 */ /* 0x000ea4000c1e1b00 */
[----:B-1----:R-:W-:Y:S02]  /*1790*/  IMAD.WIDE R22, R5, 0x8, R22 ;  /* 0x0000000805167825 */ /* 0x002fe400078e0216 */
[----:B------:R-:W3:Y:S04]  /*17a0*/  LDG.E.64 R26, desc[UR8][R16.64] ;  /* 0x00000008101a7981 */ /* 0x000ee8000c1e1b00 */
[----:B------:R0:W3:Y:S02]  /*17b0*/  LDG.E.64 R18, desc[UR8][R22.64] ;  /* 0x0000000816127981 */ /* 0x0000e4000c1e1b00 */
[----:B0-----:R-:W-:-:S04]  /*17c0*/  IMAD.WIDE R22, R12, 0x8, R22 ;  /* 0x000000080c167825 */ /* 0x001fc800078e0216 */
[----:B------:R-:W-:Y:S01]  /*17d0*/  IMAD.WIDE R16, R13, 0x8, R16 ;  /* 0x000000080d107825 */ /* 0x000fe200078e0210 */
[C---:B---3--:R-:W-:Y:S02]  /*17e0*/  DFMA R26, R18.reuse, R26, R20 ;  /* 0x0000001a121a722b */ /* 0x048fe40000000014 */
[----:B--2---:R-:W-:Y:S02]  /*17f0*/  DFMA R24, R18, R14, R24 ;  /* 0x0000000e1218722b */ /* 0x004fe40000000018 */
[----:B------:R-:W2:Y:S01]  /*1800*/  LDG.E.64 R20, desc[UR8][R16.64] ;  /* 0x0000000810147981 */ /* 0x000ea2000c1e1b00 */
[----:B------:R-:W-:-:S03]  /*1810*/  IMAD.WIDE.U32 R18, R10, 0x8, R28 ;  /* 0x000000080a127825 */ /* 0x000fc600078e001c */
[----:B------:R0:W3:Y:S04]  /*1820*/  LDG.E.64 R14, desc[UR8][R22.64] ;  /* 0x00000008160e7981 */ /* 0x0000e8000c1e1b00 */
[----:B------:R-:W3:Y:S01]  /*1830*/  LDG.E.64 R18, desc[UR8][R18.64] ;  /* 0x0000000812127981 */ /* 0x000ee2000c1e1b00 */
[----:B0-----:R-:W-:-:S04]  /*1840*/  IMAD.WIDE R22, R12, 0x8, R22 ;  /* 0x000000080c167825 */ /* 0x001fc800078e0216 */
[----:B------:R-:W-:Y:S01]  /*1850*/  IMAD.WIDE R16, R13, 0x8, R16 ;  /* 0x000000080d107825 */ /* 0x000fe200078e0210 */
[----:B---3--:R-:W-:-:S03]  /*1860*/  DFMA R18, R14, R18, R24 ;  /* 0x000000120e12722b */ /* 0x008fc60000000018 */
[----:B------:R-:W-:Y:S01]  /*1870*/  IMAD.WIDE.U32 R24, R8, 0x8, R28 ;  /* 0x0000000808187825 */ /* 0x000fe200078e001c */
[----:B--2---:R-:W-:Y:S01]  /*1880*/  DFMA R20, R14, R20, R26 ;  /* 0x000000140e14722b */ /* 0x004fe2000000001a */
[----:B------:R0:W2:Y:S04]  /*1890*/  LDG.E.64 R14, desc[UR8][R22.64] ;  /* 0x00000008160e7981 */ /* 0x0000a8000c1e1b00 */
[----:B------:R-:W2:Y:S04]  /*18a0*/  LDG.E.64 R24, desc[UR8][R24.64] ;  /* 0x0000000818187981 */ /* 0x000ea8000c1e1b00 */
[----:B------:R1:W3:Y:S01]  /*18b0*/  LDG.E.64 R26, desc[UR8][R16.64] ;  /* 0x00000008101a7981 */ /* 0x0002e2000c1e1b00 */
[----:B0-----:R-:W-:-:S04]  /*18c0*/  IMAD.WIDE R22, R12, 0x8, R22 ;  /* 0x000000080c167825 */ /* 0x001fc800078e0216 */
[----:B-1----:R-:W-:Y:S01]  /*18d0*/  IMAD.WIDE R16, R13, 0x8, R16 ;  /* 0x000000080d107825 */ /* 0x002fe200078e0210 */
[----:B--2---:R-:W-:-:S03]  /*18e0*/  DFMA R24, R14, R24, R18 ;  /* 0x000000180e18722b */ /* 0x004fc60000000012 */
[----:B------:R-:W-:Y:S01]  /*18f0*/  IMAD.WIDE.U32 R18, R30, 0x8, R28 ;  /* 0x000000081e127825 */ /* 0x000fe200078e001c */
[----:B---3--:R-:W-:Y:S01]  /*1900*/  DFMA R26, R14, R26, R20 ;  /* 0x0000001a0e1a722b */ /* 0x008fe20000000014 */
        /* <DEDUP_REMOVED lines=24> */
[----:B------:R-:W2:Y:S02]  /*1a90*/  LDG.E.64 R20, desc[UR8][R22.64] ;  /* 0x0000000816147981 */ /* 0x000ea4000c1e1b00 */
[----:B------:R-:W-:Y:S02]  /*1aa0*/  IMAD.WIDE R26, R12, 0x8, R22 ;  /* 0x000000080c1a7825 */ /* 0x000fe400078e0216 */
[----:B------:R-:W2:Y:S02]  /*1ab0*/  LDG.E.64 R24, desc[UR8][R24.64] ;  /* 0x0000000818187981 */ /* 0x000ea4000c1e1b00 */
[----:B------:R-:W-:Y:S02]  /*1ac0*/  IMAD.WIDE.U32 R28, R9, 0x8, R28 ;  /* 0x00000008091c7825 */ /* 0x000fe400078e001c */
[----:B------:R-:W3:Y:S04]  /*1ad0*/  LDG.E.64 R26, desc[UR8][R26.64] ;  /* 0x000000081a1a7981 */ /* 0x000ee8000c1e1b00 */
[----:B------:R0:W4:Y:S04]  /*1ae0*/  LDG.E.64 R22, desc[UR8][R16.64] ;  /* 0x0000000810167981 */ /* 0x000128000c1e1b00 */
[----:B------:R-:W3:Y:S01]  /*1af0*/  LDG.E.64 R28, desc[UR8][R28.64] ;  /* 0x000000081c1c7981 */ /* 0x000ee2000c1e1b00 */
[----:B0-----:R-:W-:-:S06]  /*1b00*/  IMAD.WIDE R16, R13, 0x8, R16 ;  /* 0x000000080d107825 */ /* 0x001fcc00078e0210 */
[----:B------:R-:W5:Y:S01]  /*1b10*/  LDG.E.64 R16, desc[UR8][R16.64] ;  /* 0x0000000810107981 */ /* 0x000f62000c1e1b00 */
[----:B------:R-:W-:-:S04]  /*1b20*/  IADD3 R0, PT, PT, R0, 0x4, RZ ;  /* 0x0000000400007810 */ /* 0x000fc80007ffe0ff */
[----:B------:R-:W-:Y:S02]  /*1b30*/  ISETP.NE.AND P0, PT, R0, RZ, PT ;  /* 0x000000ff0000720c */ /* 0x000fe40003f05270 */
[----:B------:R-:W-:Y:S02]  /*1b40*/  IADD3 R6, PT, PT, R6, 0x8, RZ ;  /* 0x0000000806067810 */ /* 0x000fe40007ffe0ff */
[----:B------:R-:W-:Y:S02]  /*1b50*/  LEA R5, R12, R5, 0x3 ;  /* 0x000000050c057211 */ /* 0x000fe400078e18ff */
[C---:B------:R-:W-:Y:S02]  /*1b60*/  LEA R31, R13.reuse, R31, 0x3 ;  /* 0x0000001f0d1f7211 */ /* 0x040fe400078e18ff */
[C---:B------:R-:W-:Y:S02]  /*1b70*/  LEA R10, R13.reuse, R10, 0x3 ;  /* 0x0000000a0d0a7211 */ /* 0x040fe400078e18ff */
[----:B------:R-:W-:-:S02]  /*1b80*/  LEA R8, R13, R8, 0x3 ;  /* 0x000000080d087211 */ /* 0x000fc400078e18ff */
[C---:B------:R-:W-:Y:S02]  /*1b90*/  LEA R30, R13.reuse, R30, 0x3 ;  /* 0x0000001e0d1e7211 */ /* 0x040fe400078e18ff */
[C---:B------:R-:W-:Y:S02]  /*1ba0*/  LEA R32, R13.reuse, R32, 0x3 ;  /* 0x000000200d207211 */ /* 0x040fe400078e18ff */
[C---:B------:R-:W-:Y:S02]  /*1bb0*/  LEA R34, R13.reuse, R34, 0x3 ;  /* 0x000000220d227211 */ /* 0x040fe400078e18ff */
[C---:B------:R-:W-:Y:S02]  /*1bc0*/  LEA R36, R13.reuse, R36, 0x3 ;  /* 0x000000240d247211 */ /* 0x040fe400078e18ff */
[C---:B------:R-:W-:Y:S02]  /*1bd0*/  LEA R11, R13.reuse, R11, 0x3 ;  /* 0x0000000b0d0b7211 */ /* 0x040fe400078e18ff */
[----:B------:R-:W-:Y:S01]  /*1be0*/  LEA R9, R13, R9, 0x3 ;  /* 0x000000090d097211 */ /* 0x000fe200078e18ff */
[----:B--2---:R-:W-:-:S02]  /*1bf0*/  DFMA R18, R20, R24, R18 ;  /* 0x000000181412722b */ /* 0x004fc40000000012 */
[----:B----4-:R-:W-:-:S06]  /*1c00*/  DFMA R14, R20, R22, R14 ;  /* 0x00000016140e722b */ /* 0x010fcc000000000e */
[C---:B---3--:R-:W-:Y:S02]  /*1c10*/  DFMA R24, R26.reuse, R28, R18 ;  /* 0x0000001c1a18722b */ /* 0x048fe40000000012 */
[----:B-----5:R-:W-:Y:S01]  /*1c20*/  DFMA R20, R26, R16, R14 ;  /* 0x000000101a14722b */ /* 0x020fe2000000000e */
[----:B------:R-:W-:Y:S10]  /*1c30*/  @P0 BRA `(.L_x_14) ;  /* 0xfffffff800c00947 */ /* 0x000ff4000383ffff */
.L_x_13:
[----:B------:R-:W-:-:S04]  /*1c40*/  LEA.HI R0, R7, 0x1, RZ, 0x1f ;  /* 0x0000000107007811 */ /* 0x000fc800078ff8ff */
[----:B------:R-:W-:-:S13]  /*1c50*/  LOP3.LUT P0, R0, R0, 0x3, RZ, 0xc0, !PT ;  /* 0x0000000300007812 */ /* 0x000fda000780c0ff */
[----:B------:R-:W-:Y:S05]  /*1c60*/  @!P0 BRA `(.L_x_12) ;  /* 0x00000004000c8947 */ /* 0x000fea0003800000 */
[----:B------:R-:W-:Y:S02]  /*1c70*/  ISETP.NE.AND P1, PT, R0, 0x1, PT ;  /* 0x000000010000780c */ /* 0x000fe40003f25270 */
[----:B------:R-:W-:-:S11]  /*1c80*/  LOP3.LUT P0, RZ, R7, 0x2, RZ, 0xc0, !PT ;  /* 0x0000000207ff7812 */ /* 0x000fd6000780c0ff */
[----:B------:R-:W-:Y:S05]  /*1c90*/  @!P1 BRA `(.L_x_15) ;  /* 0x0000000000a49947 */ /* 0x000fea0003800000 */
[----:B------:R-:W0:Y:S01]  /*1ca0*/  LDC.64 R34, c[0x0][0x388] ;  /* 0x0000e200ff227b82 */ /* 0x000e220000000a00 */
[CC--:B------:R-:W-:Y:S02]  /*1cb0*/  IMAD R8, R6.reuse, R13.reuse, R4 ;  /* 0x0000000d06087224 */ /* 0x0c0fe400078e0204 */
[C---:B------:R-:W-:Y:S02]  /*1cc0*/  IMAD R5, R6.reuse, R12, R3 ;  /* 0x0000000c06057224 */ /* 0x040fe400078e0203 */
[-C--:B------:R-:W-:Y:S01]  /*1cd0*/  IMAD R33, R6, R13.reuse, R2 ;  /* 0x0000000d06217224 */ /* 0x080fe200078e0202 */
[-C--:B------:R-:W-:Y:S02]  /*1ce0*/  IADD3 R16, PT, PT, R8, R13.reuse, RZ ;  /* 0x0000000d08107210 */ /* 0x080fe40007ffe0ff */
[----:B------:R-:W1:Y:S02]  /*1cf0*/  LDC.64 R30, c[0x0][0x380] ;  /* 0x0000e000ff1e7b82 */ /* 0x000e640000000a00 */
[----:B------:R-:W-:Y:S01]  /*1d00*/  IADD3 R26, PT, PT, R16, R13, RZ ;  /* 0x0000000d101a7210 */ /* 0x000fe20007ffe0ff */
[----:B0-----:R-:W-:-:S04]  /*1d10*/  IMAD.WIDE.U32 R8, R8, 0x8, R34 ;  /* 0x0000000808087825 */ /* 0x001fc800078e0022 */
[----:B------:R-:W-:Y:S02]  /*1d20*/  IMAD.WIDE R32, R33, 0x8, R34 ;  /* 0x0000000821207825 */ /* 0x000fe400078e0222 */
[----:B------:R-:W2:Y:S02]  /*1d30*/  LDG.E.64 R8, desc[UR8][R8.64] ;  /* 0x0000000808087981 */ /* 0x000ea4000c1e1b00 */
[----:B-1----:R-:W-:Y:S02]  /*1d40*/  IMAD.WIDE R30, R5, 0x8, R30 ;  /* 0x00000008051e7825 */ /* 0x002fe400078e021e */
[----:B------:R-:W3:Y:S02]  /*1d50*/  LDG.E.64 R10, desc[UR8][R32.64] ;  /* 0x00000008200a7981 */ /* 0x000ee4000c1e1b00 */
[----:B------:R-:W-:Y:S02]  /*1d60*/  IMAD.WIDE.U32 R16, R16, 0x8, R34 ;  /* 0x0000000810107825 */ /* 0x000fe400078e0022 */
[----:B------:R0:W2:Y:S02]  /*1d70*/  LDG.E.64 R36, desc[UR8][R30.64] ;  /* 0x000000081e247981 */ /* 0x0000a4000c1e1b00 */
[----:B------:R-:W-:-:S04]  /*1d80*/  IMAD.WIDE R18, R12, 0x8, R30 ;  /* 0x000000080c127825 */ /* 0x000fc800078e021e */
[C---:B------:R-:W-:Y:S01]  /*1d90*/  IMAD.WIDE R22, R13.reuse, 0x8, R32 ;  /* 0x000000080d167825 */ /* 0x040fe200078e0220 */
[----:B------:R-:W4:Y:S01]  /*1da0*/  LDG.E.64 R14, desc[UR8][R18.64] ;  /* 0x00000008120e7981 */ /* 0x000f22000c1e1b00 */
[----:B------:R-:W-:Y:S02]  /*1db0*/  IADD3 R5, PT, PT, R26, R13, RZ ;  /* 0x0000000d1a057210 */ /* 0x000fe40007ffe0ff */
[----:B------:R-:W-:Y:S01]  /*1dc0*/  IMAD.WIDE R28, R12, 0x8, R18 ;  /* 0x000000080c1c7825 */ /* 0x000fe200078e0212 */
[----:B------:R-:W4:Y:S03]  /*1dd0*/  LDG.E.64 R16, desc[UR8][R16.64] ;  /* 0x0000000810107981 */ /* 0x000f26000c1e1b00 */
[----:B------:R-:W-:Y:S01]  /*1de0*/  IMAD.WIDE.U32 R26, R26, 0x8, R34 ;  /* 0x000000081a1a7825 */ /* 0x000fe200078e0022 */
[----:B------:R-:W5:Y:S03]  /*1df0*/  LDG.E.64 R18, desc[UR8][R22.64] ;  /* 0x0000000816127981 */ /* 0x000f66000c1e1b00 */
[----:B0-----:R-:W-:-:S02]  /*1e00*/  IMAD.WIDE R30, R13, 0x8, R22 ;  /* 0x000000080d1e7825 */ /* 0x001fc400078e0216 */
[----:B------:R-:W5:Y:S02]  /*1e10*/  LDG.E.64 R26, desc[UR8][R26.64] ;  /* 0x000000081a1a7981 */ /* 0x000f64000c1e1b00 */
[----:B------:R-:W-:Y:S02]  /*1e20*/  IMAD.WIDE R32, R12, 0x8, R28 ;  /* 0x000000080c207825 */ /* 0x000fe400078e021c */
[----:B------:R-:W5:Y:S02]  /*1e30*/  LDG.E.64 R22, desc[UR8][R28.64] ;  /* 0x000000081c167981 */ /* 0x000f64000c1e1b00 */
[----:B------:R-:W-:Y:S02]  /*1e40*/  IMAD.WIDE.U32 R34, R5, 0x8, R34 ;  /* 0x0000000805227825 */ /* 0x000fe400078e0022 */
[----:B------:R-:W5:Y:S04]  /*1e50*/  LDG.E.64 R32, desc[UR8][R32.64] ;  /* 0x0000000820207981 */ /* 0x000f68000c1e1b00 */
[----:B------:R-:W5:Y:S04]  /*1e60*/  LDG.E.64 R34, desc[UR8][R34.64] ;  /* 0x0000000822227981 */ /* 0x000f68000c1e1b00 */
[----:B------:R0:W5:Y:S02]  /*1e70*/  LDG.E.64 R28, desc[UR8][R30.64] ;  /* 0x000000081e1c7981 */ /* 0x000164000c1e1b00 */
[----:B0-----:R-:W-:-:S06]  /*1e80*/  IMAD.WIDE R30, R13, 0x8, R30 ;  /* 0x000000080d1e7825 */ /* 0x001fcc00078e021e */
[----:B------:R-:W5:Y:S01]  /*1e90*/  LDG.E.64 R30, desc[UR8][R30.64] ;  /* 0x000000081e1e7981 */ /* 0x000f62000c1e1b00 */
[----:B------:R-:W-:Y:S01]  /*1ea0*/  IADD3 R6, PT, PT, R6, 0x4, RZ ;  /* 0x0000000406067810 */ /* 0x000fe20007ffe0ff */
[C---:B--2---:R-:W-:Y:S02]  /*1eb0*/  DFMA R8, R36.reuse, R8, R24 ;  /* 0x000000082408722b */ /* 0x044fe40000000018 */
[----:B---3--:R-:W-:-:S06]  /*1ec0*/  DFMA R10, R36, R10, R20 ;  /* 0x0000000a240a722b */ /* 0x008fcc0000000014 */
[C---:B----4-:R-:W-:Y:S02]  /*1ed0*/  DFMA R8, R14.reuse, R16, R8 ;  /* 0x000000100e08722b */ /* 0x050fe40000000008 */
[----:B-----5:R-:W-:-:S06]  /*1ee0*/  DFMA R10, R14, R18, R10 ;  /* 0x000000120e0a722b */ /* 0x020fcc000000000a */
[C---:B------:R-:W-:Y:S02]  /*1ef0*/  DFMA R8, R22.reuse, R26, R8 ;  /* 0x0000001a1608722b */ /* 0x040fe40000000008 */
[----:B------:R-:W-:-:S06]  /*1f00*/  DFMA R10, R22, R28, R10 ;  /* 0x0000001c160a722b */ /* 0x000fcc000000000a */
[C---:B------:R-:W-:Y:S02]  /*1f10*/  DFMA R24, R32.reuse, R34, R8 ;  /* 0x000000222018722b */ /* 0x040fe40000000008 */
[----:B------:R-:W-:-:S11]  /*1f20*/  DFMA R20, R32, R30, R10 ;  /* 0x0000001e2014722b */ /* 0x000fd6000000000a */
.L_x_15:
[----:B------:R-:W-:Y:S05]  /*1f30*/  @P0 BRA `(.L_x_12) ;  /* 0x0000000000580947 */ /* 0x000fea0003800000 */
[----:B------:R-:W0:Y:S01]  /*1f40*/  LDC.64 R14, c[0x0][0x388] ;  /* 0x0000e200ff0e7b82 */ /* 0x000e220000000a00 */
[C---:B------:R-:W-:Y:S02]  /*1f50*/  IMAD R5, R6.reuse, R12, R3 ;  /* 0x0000000c06057224 */ /* 0x040fe400078e0203 */
[CC--:B------:R-:W-:Y:S02]  /*1f60*/  IMAD R19, R6.reuse, R13.reuse, R2 ;  /* 0x0000000d06137224 */ /* 0x0c0fe400078e0202 */
[----:B------:R-:W-:-:S03]  /*1f70*/  IMAD R6, R6, R13, R4 ;  /* 0x0000000d06067224 */ /* 0x000fc600078e0204 */
[----:B------:R-:W1:Y:S01]  /*1f80*/  LDC.64 R16, c[0x0][0x380] ;  /* 0x0000e000ff107b82 */ /* 0x000e620000000a00 */
[----:B0-----:R-:W-:-:S04]  /*1f90*/  IMAD.WIDE.U32 R8, R6, 0x8, R14 ;  /* 0x0000000806087825 */ /* 0x001fc800078e000e */
[----:B------:R-:W-:Y:S02]  /*1fa0*/  IMAD.WIDE R18, R19, 0x8, R14 ;  /* 0x0000000813127825 */ /* 0x000fe400078e020e */
[----:B------:R-:W2:Y:S02]  /*1fb0*/  LDG.E.64 R8, desc[UR8][R8.64] ;  /* 0x0000000808087981 */ /* 0x000ea4000c1e1b00 */
[----:B-1----:R-:W-:Y:S01]  /*1fc0*/  IMAD.WIDE R16, R5, 0x8, R16 ;  /* 0x0000000805107825 */ /* 0x002fe200078e0210 */
[----:B------:R-:W-:Y:S01]  /*1fd0*/  IADD3 R5, PT, PT, R6, R13, RZ ;  /* 0x0000000d06057210 */ /* 0x000fe20007ffe0ff */
[----:B------:R-:W3:Y:S02]  /*1fe0*/  LDG.E.64 R10, desc[UR8][R18.64] ;  /* 0x00000008120a7981 */ /* 0x000ee4000c1e1b00 */
[----:B------:R-:W-:Y:S02]  /*1ff0*/  IMAD.WIDE R26, R13, 0x8, R18 ;  /* 0x000000080d1a7825 */ /* 0x000fe400078e0212 */
[----:B------:R-:W3:Y:S02]  /*2000*/  LDG.E.64 R6, desc[UR8][R16.64] ;  /* 0x0000000810067981 */ /* 0x000ee4000c1e1b00 */
[----:B------:R-:W-:-:S02]  /*2010*/  IMAD.WIDE R22, R12, 0x8, R16 ;  /* 0x000000080c167825 */ /* 0x000fc400078e0210 */
[----:B------:R-:W4:Y:S02]  /*2020*/  LDG.E.64 R26, desc[UR8][R26.64] ;  /* 0x000000081a1a7981 */ /* 0x000f24000c1e1b00 */
[----:B------:R-:W-:Y:S02]  /*2030*/  IMAD.WIDE.U32 R14, R5, 0x8, R14 ;  /* 0x00000008050e7825 */ /* 0x000fe400078e000e */
[----:B------:R-:W4:Y:S04]  /*2040*/  LDG.E.64 R22, desc[UR8][R22.64] ;  /* 0x0000000816167981 */ /* 0x000f28000c1e1b00 */
[----:B------:R-:W5:Y:S01]  /*2050*/  LDG.E.64 R14, desc[UR8][R14.64] ;  /* 0x000000080e0e7981 */ /* 0x000f62000c1e1b00 */
[C---:B---3--:R-:W-:Y:S02]  /*2060*/  DFMA R10, R6.reuse, R10, R20 ;  /* 0x0000000a060a722b */ /* 0x048fe40000000014 */
[----:B--2---:R-:W-:-:S06]  /*2070*/  DFMA R24, R6, R8, R24 ;  /* 0x000000080618722b */ /* 0x004fcc0000000018 */
[C---:B----4-:R-:W-:Y:S02]  /*2080*/  DFMA R20, R22.reuse, R26, R10 ;  /* 0x0000001a1614722b */ /* 0x050fe4000000000a */
[----:B-----5:R-:W-:-:S11]  /*2090*/  DFMA R24, R22, R14, R24 ;  /* 0x0000000e1618722b */ /* 0x020fd60000000018 */
.L_x_12:
[----:B------:R-:W0:Y:S01]  /*20a0*/  LDC.64 R6, c[0x0][0x390] ;  /* 0x0000e400ff067b82 */ /* 0x000e220000000a00 */
[CC--:B------:R-:W-:Y:S02]  /*20b0*/  IMAD R5, R3.reuse, R13.reuse, R2 ;  /* 0x0000000d03057224 */ /* 0x0c0fe400078e0202 */
[----:B------:R-:W-:Y:S02]  /*20c0*/  IMAD R13, R3, R13, R4 ;  /* 0x0000000d030d7224 */ /* 0x000fe400078e0204 */
[----:B0-----:R-:W-:-:S04]  /*20d0*/  IMAD.WIDE R2, R5, 0x8, R6 ;  /* 0x0000000805027825 */ /* 0x001fc800078e0206 */
[----:B------:R-:W-:Y:S01]  /*20e0*/  IMAD.WIDE.U32 R6, R13, 0x8, R6 ;  /* 0x000000080d067825 */ /* 0x000fe200078e0006 */
[----:B------:R-:W-:Y:S04]  /*20f0*/  STG.E.64 desc[UR8][R2.64], R20 ;  /* 0x0000001402007986 */ /* 0x000fe8000c101b08 */
[----:B------:R-:W-:Y:S01]  /*2100*/  STG.E.64 desc[UR8][R6.64], R24 ;  /* 0x0000001806007986 */ /* 0x000fe2000c101b08 */
[----:B------:R-:W-:Y:S05]  /*2110*/  EXIT ;  /* 0x000000000000794d */ /* 0x000fea0003800000 */
.L_x_10:
[----:B------:R-:W-:-:S13]  /*2120*/  ISETP.GE.OR P1, PT, R3, R12, P1 ;  /* 0x0000000c0300720c */ /* 0x000fda0000f26670 */
[----:B------:R-:W-:Y:S05]  /*2130*/  @P1 EXIT ;  /* 0x000000000000194d */ /* 0x000fea0003800000 */
[----:B------:R-:W0:Y:S01]  /*2140*/  LDCU UR7, c[0x0][0x3a0] ;  /* 0x00007400ff0777ac */ /* 0x000e220008000800 */
[----:B------:R-:W-:Y:S01]  /*2150*/  CS2R R32, SRZ ;  /* 0x0000000000207805 */ /* 0x000fe2000001ff00 */
[----:B0-----:R-:W-:-:S04]  /*2160*/  ULEA.HI UR5, UR7, UR7, URZ, 0x1 ;  /* 0x0000000707057291 */ /* 0x001fc8000f8f08ff */
[----:B------:R-:W-:-:S04]  /*2170*/  ULOP3.LUT UR5, UR5, 0xfffffffe, URZ, 0xc0, !UPT ;  /* 0xfffffffe05057892 */ /* 0x000fc8000f8ec0ff */
[----:B------:R-:W-:-:S04]  /*2180*/  UIADD3 UR5, UPT, UPT, -UR5, UR7, URZ ;  /* 0x0000000705057290 */ /* 0x000fc8000fffe1ff */
[----:B------:R-:W-:-:S09]  /*2190*/  UISETP.GT.AND UP0, UPT, UR5, URZ, UPT ;  /* 0x000000ff0500728c */ /* 0x000fd2000bf04270 */
[----:B------:R-:W-:Y:S05]  /*21a0*/  BRA.U !UP0, `(.L_x_16) ;  /* 0x00000001081c7547 */ /* 0x000fea000b800000 */
[----:B------:R-:W0:Y:S08]  /*21b0*/  LDC.64 R4, c[0x0][0x380] ;  /* 0x0000e000ff047b82 */ /* 0x000e300000000a00 */
[----:B------:R-:W1:Y:S01]  /*21c0*/  LDC.64 R8, c[0x0][0x388] ;  /* 0x0000e200ff087b82 */ /* 0x000e620000000a00 */
[----:B0-----:R-:W-:-:S05]  /*21d0*/  IMAD.WIDE.U32 R6, R3, 0x8, R4 ;  /* 0x0000000803067825 */ /* 0x001fca00078e0004 */
[----:B------:R-:W2:Y:S01]  /*21e0*/  LDG.E.64 R32, desc[UR8][R6.64] ;  /* 0x0000000806207981 */ /* 0x000ea2000c1e1b00 */
[----:B-1----:R-:W-:-:S06]  /*21f0*/  IMAD.WIDE R4, R2, 0x8, R8 ;  /* 0x0000000802047825 */ /* 0x002fcc00078e0208 */
[----:B------:R-:W2:Y:S02]  /*2200*/  LDG.E.64 R4, desc[UR8][R4.64] ;  /* 0x0000000804047981 */ /* 0x000ea4000c1e1b00 */
[----:B--2---:R-:W-:-:S11]  /*2210*/  DFMA R32, R32, R4, RZ ;  /* 0x000000042020722b */ /* 0x004fd600000000ff */
.L_x_16:
[----:B------:R-:W-:-:S09]  /*2220*/  UISETP.GE.AND UP0, UPT, UR5, UR7, UPT ;  /* 0x000000070500728c */ /* 0x000fd2000bf06270 */
        /* <DEDUP_REMOVED lines=11> */
.L_x_19:
[----:B------:R-:W0:Y:S08]  /*22e0*/  LDC.64 R8, c[0x0][0x380] ;  /* 0x0000e000ff087b82 */ /* 0x000e300000000a00 */
[----:B------:R-:W1:Y:S01]  /*22f0*/  LDC.64 R14, c[0x0][0x388] ;  /* 0x0000e200ff0e7b82 */ /* 0x000e620000000a00 */
[----:B0-----:R-:W-:-:S05]  /*2300*/  IMAD.WIDE R8, R27, 0x8, R8 ;  /* 0x000000081b087825 */ /* 0x001fca00078e0208 */
[----:B------:R0:W2:Y:S01]  /*2310*/  LDG.E.64 R10, desc[UR8][R8.64] ;  /* 0x00000008080a7981 */ /* 0x0000a2000c1e1b00 */
[----:B-1----:R-:W-:-:S05]  /*2320*/  IMAD.WIDE R14, R0, 0x8, R14 ;  /* 0x00000008000e7825 */ /* 0x002fca00078e020e */
[----:B------:R1:W2:Y:S01]  /*2330*/  LDG.E.64 R4, desc[UR8][R14.64] ;  /* 0x000000080e047981 */ /* 0x0002a2000c1e1b00 */
[----:B------:R-:W-:-:S04]  /*2340*/  IMAD.WIDE R16, R12, 0x8, R8 ;  /* 0x000000080c107825 */ /* 0x000fc800078e0208 */
[----:B------:R-:W-:Y:S01]  /*2350*/  IMAD.WIDE R18, R13, 0x8, R14 ;  /* 0x000000080d127825 */ /* 0x000fe200078e020e */
[----:B------:R-:W3:Y:S04]  /*2360*/  LDG.E.64 R28, desc[UR8][R16.64] ;  /* 0x00000008101c7981 */ /* 0x000ee8000c1e1b00 */
[----:B------:R-:W3:Y:S01]  /*2370*/  LDG.E.64 R30, desc[UR8][R18.64] ;  /* 0x00000008121e7981 */ /* 0x000ee2000c1e1b00 */
[----:B------:R-:W-:-:S04]  /*2380*/  IMAD.WIDE R34, R12, 0x8, R16 ;  /* 0x000000080c227825 */ /* 0x000fc800078e0210 */
[----:B------:R-:W-:Y:S01]  /*2390*/  IMAD.WIDE R20, R13, 0x8, R18 ;  /* 0x000000080d147825 */ /* 0x000fe200078e0212 */
[----:B------:R-:W4:Y:S04]  /*23a0*/  LDG.E.64 R24, desc[UR8][R34.64] ;  /* 0x0000000822187981 */ /* 0x000f28000c1e1b00 */
[----:B------:R-:W4:Y:S01]  /*23b0*/  LDG.E.64 R6, desc[UR8][R20.64] ;  /* 0x0000000814067981 */ /* 0x000f22000c1e1b00 */
[----:B------:R-:W-:-:S04]  /*23c0*/  IMAD.WIDE R36, R12, 0x8, R34 ;  /* 0x000000080c247825 */ /* 0x000fc800078e0222 */
[C---:B0-----:R-:W-:Y:S02]  /*23d0*/  IMAD.WIDE R8, R13.reuse, 0x8, R20 ;  /* 0x000000080d087825 */ /* 0x041fe400078e0214 */
[----:B------:R0:W5:Y:S02]  /*23e0*/  LDG.E.64 R20, desc[UR8][R36.64] ;  /* 0x0000000824147981 */ /* 0x000164000c1e1b00 */
[----:B-1----:R-:W-:Y:S02]  /*23f0*/  IMAD.WIDE R14, R12, 0x8, R36 ;  /* 0x000000080c0e7825 */ /* 0x002fe400078e0224 */
[----:B------:R1:W5:Y:S04]  /*2400*/  LDG.E.64 R22, desc[UR8][R8.64] ;  /* 0x0000000808167981 */ /* 0x000368000c1e1b00 */
[----:B------:R-:W5:Y:S01]  /*2410*/  LDG.E.64 R16, desc[UR8][R14.64] ;  /* 0x000000080e107981 */ /* 0x000f62000c1e1b00 */
[----:B0-----:R-:W-:-:S05]  /*2420*/  IMAD.WIDE R36, R13, 0x8, R8 ;  /* 0x000000080d247825 */ /* 0x001fca00078e0208 */
[----:B------:R-:W5:Y:S01]  /*2430*/  LDG.E.64 R18, desc[UR8][R36.64] ;  /* 0x0000000824127981 */ /* 0x000f62000c1e1b00 */
[----:B-1----:R-:W-:-:S04]  /*2440*/  IMAD.WIDE R8, R12, 0x8, R14 ;  /* 0x000000080c087825 */ /* 0x002fc800078e020e */
[----:B------:R-:W-:-:S05]  /*2450*/  IMAD.WIDE R34, R13, 0x8, R36 ;  /* 0x000000080d227825 */ /* 0x000fca00078e0224 */
[----:B------:R-:W5:Y:S01]  /*2460*/  LDG.E.64 R14, desc[UR8][R34.64] ;  /* 0x00000008220e7981 */ /* 0x000f62000c1e1b00 */
[----:B--2---:R-:W-:-:S03]  /*2470*/  DFMA R32, R10, R4, R32 ;  /* 0x000000040a20722b */ /* 0x004fc60000000020 */
[----:B------:R0:W2:Y:S01]  /*2480*/  LDG.E.64 R10, desc[UR8][R8.64] ;  /* 0x00000008080a7981 */ /* 0x0000a2000c1e1b00 */
[----:B------:R-:W-:-:S04]  /*2490*/  IMAD.WIDE R4, R13, 0x8, R34 ;  /* 0x000000080d047825 */ /* 0x000fc800078e0222 */
[C---:B0-----:R-:W-:Y:S01]  /*24a0*/  IMAD.WIDE R8, R12.reuse, 0x8, R8 ;  /* 0x000000080c087825 */ /* 0x041fe200078e0208 */
[----:B---3--:R-:W-:Y:S01]  /*24b0*/  DFMA R28, R28, R30, R32 ;  /* 0x0000001e1c1c722b */ /* 0x008fe20000000020 */
[----:B------:R0:W3:Y:S04]  /*24c0*/  LDG.E.64 R32, desc[UR8][R4.64] ;  /* 0x0000000804207981 */ /* 0x0000e8000c1e1b00 */
[----:B------:R-:W3:Y:S01]  /*24d0*/  LDG.E.64 R30, desc[UR8][R8.64] ;  /* 0x00000008081e7981 */ /* 0x000ee2000c1e1b00 */
[----:B------:R-:W-:-:S04]  /*24e0*/  IMAD.WIDE R36, R12, 0x8, R8 ;  /* 0x000000080c247825 */ /* 0x000fc800078e0208 */
[----:B0-----:R-:W-:Y:S02]  /*24f0*/  IMAD.WIDE R4, R13, 0x8, R4 ;  /* 0x000000080d047825 */ /* 0x001fe400078e0204 */
[----:B------:R-:W3:Y:S04]  /*2500*/  LDG.E.64 R36, desc[UR8][R36.64] ;  /* 0x0000000824247981 */ /* 0x000ee8000c1e1b00 */
[----:B------:R-:W3:Y:S01]  /*2510*/  LDG.E.64 R4, desc[UR8][R4.64] ;  /* 0x0000000804047981 */ /* 0x000ee2000c1e1b00 */
[----:B----4-:R-:W-:-:S08]  /*2520*/  DFMA R6, R24, R6, R28 ;  /* 0x000000061806722b */ /* 0x010fd0000000001c */
[----:B-----5:R-:W-:-:S08]  /*2530*/  DFMA R6, R20, R22, R6 ;  /* 0x000000161406722b */ /* 0x020fd00000000006 */
[----:B------:R-:W-:Y:S01]  /*2540*/  DFMA R6, R16, R18, R6 ;  /* 0x000000121006722b */ /* 0x000fe20000000006 */
[----:B------:R-:W-:-:S04]  /*2550*/  UIADD3 UR6, UPT, UPT, UR6, 0x4, URZ ;  /* 0x0000000406067890 */ /* 0x000fc8000fffe0ff */
[----:B------:R-:W-:Y:S01]  /*2560*/  UISETP.NE.AND UP1, UPT, UR6, URZ, UPT ;  /* 0x000000ff0600728c */ /* 0x000fe2000bf25270 */
[----:B------:R-:W-:Y:S02]  /*2570*/  LEA R27, R12, R27, 0x3 ;  /* 0x0000001b0c1b7211 */ /* 0x000fe400078e18ff */
[----:B------:R-:W-:Y:S01]  /*2580*/  LEA R0, R13, R0, 0x3 ;  /* 0x000000000d007211 */ /* 0x000fe200078e18ff */
[----:B------:R-:W-:Y:S01]  /*2590*/  UIADD3 UR5, UPT, UPT, UR5, 0x8, URZ ;  /* 0x0000000805057890 */ /* 0x000fe2000fffe0ff */
[----:B--2---:R-:W-:-:S08]  /*25a0*/  DFMA R6, R10, R14, R6 ;  /* 0x0000000e0a06722b */ /* 0x004fd00000000006 */
[----:B---3--:R-:W-:-:S08]  /*25b0*/  DFMA R32, R30, R32, R6 ;  /* 0x000000201e20722b */ /* 0x008fd00000000006 */
[----:B------:R-:W-:Y:S01]  /*25c0*/  DFMA R32, R36, R4, R32 ;  /* 0x000000042420722b */ /* 0x000fe20000000020 */
[----:B------:R-:W-:Y:S10]  /*25d0*/  BRA.U UP1, `(.L_x_19) ;  /* 0xfffffffd01407547 */ /* 0x000ff4000b83ffff */
.L_x_18:
        /* <DEDUP_REMOVED lines=9> */
[----:B------:R0:W2:Y:S01]  /*2670*/  LDG.E.64 R4, desc[UR8][R14.64] ;  /* 0x000000080e047981 */ /* 0x0000a2000c1e1b00 */
[----:B-1----:R-:W-:-:S05]  /*2680*/  IMAD.WIDE R16, R7, 0x8, R16 ;  /* 0x0000000807107825 */ /* 0x002fca00078e0210 */
[----:B------:R-:W2:Y:S01]  /*2690*/  LDG.E.64 R6, desc[UR8][R16.64] ;  /* 0x0000000810067981 */ /* 0x000ea2000c1e1b00 */
        /* <DEDUP_REMOVED lines=9> */
[----:B0-----:R-:W-:Y:S02]  /*2730*/  IMAD.WIDE R14, R13, 0x8, R26 ;  /* 0x000000080d0e7825 */ /* 0x001fe400078e021a */
[----:B------:R-:W5:Y:S04]  /*2740*/  LDG.E.64 R30, desc[UR8][R30.64] ;  /* 0x000000081e1e7981 */ /* 0x000f68000c1e1b00 */
[----:B------:R-:W5:Y:S01]  /*2750*/  LDG.E.64 R14, desc[UR8][R14.64] ;  /* 0x000000080e0e7981 */ /* 0x000f62000c1e1b00 */
[----:B------:R-:W-:Y:S01]  /*2760*/  UIADD3 UR5, UPT, UPT, UR5, 0x4, URZ ;  /* 0x0000000405057890 */ /* 0x000fe2000fffe0ff */
[----:B--2---:R-:W-:-:S08]  /*2770*/  DFMA R4, R4, R6, R32 ;  /* 0x000000060404722b */ /* 0x004fd00000000020 */
[----:B---3--:R-:W-:-:S08]  /*2780*/  DFMA R4, R8, R10, R4 ;  /* 0x0000000a0804722b */ /* 0x008fd00000000004 */
[----:B----4-:R-:W-:-:S08]  /*2790*/  DFMA R4, R24, R28, R4 ;  /* 0x0000001c1804722b */ /* 0x010fd00000000004 */
[----:B-----5:R-:W-:-:S11]  /*27a0*/  DFMA R32, R30, R14, R4 ;  /* 0x0000000e1e20722b */ /* 0x020fd60000000004 */
.L_x_20:
[----:B------:R-:W-:Y:S05]  /*27b0*/  BRA.U UP0, `(.L_x_17) ;  /* 0x0000000100387547 */ /* 0x000fea000b800000 */
[----:B------:R-:W0:Y:S01]  /*27c0*/  LDC.64 R4, c[0x0][0x380] ;  /* 0x0000e000ff047b82 */ /* 0x000e220000000a00 */
[----:B------:R-:W-:Y:S02]  /*27d0*/  IMAD R7, R12, UR5, R3 ;  /* 0x000000050c077c24 */ /* 0x000fe4000f8e0203 */
[----:B------:R-:W-:-:S05]  /*27e0*/  IMAD R11, R13, UR5, R2 ;  /* 0x000000050d0b7c24 */ /* 0x000fca000f8e0202 */
[----:B------:R-:W1:Y:S01]  /*27f0*/  LDC.64 R8, c[0x0][0x388] ;  /* 0x0000e200ff087b82 */ /* 0x000e620000000a00 */
[----:B0-----:R-:W-:-:S05]  /*2800*/  IMAD.WIDE R4, R7, 0x8, R4 ;  /* 0x0000000807047825 */ /* 0x001fca00078e0204 */
[----:B------:R-:W2:Y:S01]  /*2810*/  LDG.E.64 R6, desc[UR8][R4.64] ;  /* 0x0000000804067981 */ /* 0x000ea2000c1e1b00 */
[----:B-1----:R-:W-:-:S05]  /*2820*/  IMAD.WIDE R8, R11, 0x8, R8 ;  /* 0x000000080b087825 */ /* 0x002fca00078e0208 */
[----:B------:R-:W2:Y:S01]  /*2830*/  LDG.E.64 R10, desc[UR8][R8.64] ;  /* 0x00000008080a7981 */ /* 0x000ea2000c1e1b00 */
[----:B------:R-:W-:-:S04]  /*2840*/  IMAD.WIDE R14, R12, 0x8, R4 ;  /* 0x000000080c0e7825 */ /* 0x000fc800078e0204 */
[----:B------:R-:W-:Y:S02]  /*2850*/  IMAD.WIDE R16, R13, 0x8, R8 ;  /* 0x000000080d107825 */ /* 0x000fe400078e0208 */
[----:B------:R-:W3:Y:S04]  /*2860*/  LDG.E.64 R14, desc[UR8][R14.64] ;  /* 0x000000080e0e7981 */ /* 0x000ee8000c1e1b00 */
[----:B------:R-:W3:Y:S01]  /*2870*/  LDG.E.64 R16, desc[UR8][R16.64] ;  /* 0x0000000810107981 */ /* 0x000ee2000c1e1b00 */
[----:B--2---:R-:W-:-:S08]  /*2880*/  DFMA R6, R6, R10, R32 ;  /* 0x0000000a0606722b */ /* 0x004fd00000000020 */
[----:B---3--:R-:W-:-:S11]  /*2890*/  DFMA R32, R14, R16, R6 ;  /* 0x000000100e20722b */ /* 0x008fd60000000006 */
.L_x_17:
[----:B------:R-:W0:Y:S01]  /*28a0*/  LDC.64 R4, c[0x0][0x390] ;  /* 0x0000e400ff047b82 */ /* 0x000e220000000a00 */
[----:B------:R-:W-:-:S04]  /*28b0*/  IMAD R3, R3, R13, R2 ;  /* 0x0000000d03037224 */ /* 0x000fc800078e0202 */
[----:B0-----:R-:W-:-:S05]  /*28c0*/  IMAD.WIDE R4, R3, 0x8, R4 ;  /* 0x0000000803047825 */ /* 0x001fca00078e0204 */
[----:B------:R-:W-:Y:S01]  /*28d0*/  STG.E.64 desc[UR8][R4.64], R32 ;  /* 0x0000002004007986 */ /* 0x000fe2000c101b08 */
[----:B------:R-:W-:Y:S05]  /*28e0*/  EXIT ;  /* 0x000000000000794d */ /* 0x000fea0003800000 */
.L_x_21:
[----:B------:R-:W-:-:S00]  /*28f0*/  BRA `(.L_x_21) ;  /* 0xfffffffc00fc7947 */ /* 0x000fc0000383ffff */
[----:B------:R-:W-:-:S00]  /*2900*/  NOP ;  /* 0x0000000000007918 */ /* 0x000fc00000000000 */
[----:B------:R-:W-:-:S00]  /*2910*/  NOP ;  /* 0x0000000000007918 */ /* 0x000fc00000000000 */
[----:B------:R-:W-:-:S00]  /*2920*/  NOP ;  /* 0x0000000000007918 */ /* 0x000fc00000000000 */
[----:B------:R-:W-:-:S00]  /*2930*/  NOP ;  /* 0x0000000000007918 */ /* 0x000fc00000000000 */
[----:B------:R-:W-:-:S00]  /*2940*/  NOP ;  /* 0x0000000000007918 */ /* 0x000fc00000000000 */
[----:B------:R-:W-:-:S00]  /*2950*/  NOP ;  /* 0x0000000000007918 */ /* 0x000fc00000000000 */
[----:B------:R-:W-:-:S00]  /*2960*/  NOP ;  /* 0x0000000000007918 */ /* 0x000fc00000000000 */
[----:B------:R-:W-:-:S00]  /*2970*/  NOP ;  /* 0x0000000000007918 */ /* 0x000fc00000000000 */
.L_x_22:


//--------------------- .nv.shared.reserved.0     --------------------------
	.section	.nv.shared.reserved.0,"aw",@nobits
	.weak		__nv_reservedSMEM_offset_0_alias
	.size		__nv_reservedSMEM_offset_0_alias, 0, 64
	.other		__nv_reservedSMEM_offset_0_alias,@"STO_CUDA_RESERVED_SHARED STV_DEFAULT"
__nv_reservedSMEM_offset_0_alias:
	.zero		0
	.zero		64


//--------------------- .nv.constant0._Z3atbPKdS0_Pdiii --------------------------
	.section	.nv.constant0._Z3atbPKdS0_Pdiii,"a",@progbits
	.sectionflags	@""
	.align	4
.nv.constant0._Z3atbPKdS0_Pdiii:
	.zero		932


//--------------------- SYMBOLS --------------------------

	.type		.nv.reservedSmem.offset0,@object
	.size		.nv.reservedSmem.offset0,0x4
